	.target	sm_90a

	.elftype	@"ET_EXEC"


//--------------------- .note.nv.tkinfo           --------------------------
	.section	.note.nv.tkinfo,"",@"SHT_NOTE"
	.sectionflags	@"SHF_NOTE_NV_TKINFO"
	.tkinfo
        /*0018*/ 	.word	0x00000002
        /*0030*/ 	.string	""
        /*0030*/ 	.string	"ptxas"
        /*0030*/ 	.string	"Cuda compilation tools, release 13.0, V13.0.88"
        /*0030*/ 	.string	"Build cuda_13.0.r13.0/compiler.36424714_0"
        /*0030*/ 	.string	"-arch sm_90a -m 64 "



//--------------------- .note.nv.cuinfo           --------------------------
	.section	.note.nv.cuinfo,"",@"SHT_NOTE"
	.sectionflags	@"SHF_NOTE_NV_CUINFO"
        /*0018*/ 	.short	0x0002
        /*001a*/ 	.short	0x005a
        /*001c*/ 	.short	0x0082
	.zero		2


//--------------------- .nv.info                  --------------------------
	.section	.nv.info,"",@"SHT_CUDA_INFO"
	.align	4


	//----- nvinfo : EIATTR_REGCOUNT
	.align		4
        /*0000*/ 	.byte	0x04, 0x2f
        /*0002*/ 	.short	(.L_15 - .L_14)
	.align		4
.L_14:
        /*0004*/ 	.word	index@(_ZN7cutlass13device_kernelINS_4gemm6kernel13GemmUniversalIN4cute5tupleIJiiiiEEENS1_10collective13CollectiveMmaINS1_34MainloopSm90TmaGmmaWarpSpecializedILi2ENS5_IJNS4_1CILi2EEENSA_ILi4EEENSA_ILi1EEEEEENS1_32KernelTmaWarpSpecializedPingpongEEENS5_IJNSA_ILi64EEENSA_ILi256EEENSA_ILi128EEEEEENS_10bfloat16_tENS5_IJlSD_lEEESL_SM_NS4_8TiledMMAINS4_8MMA_AtomIJNS4_4SM904GMMA28MMA_64x256x16_F32BF16BF16_SSILNSQ_5MajorE0ELSS_0ELNSQ_7ScaleInE1ELST_1EEEEEENS4_6LayoutINS5_IJSD_SD_SD_EEENS5_IJNSA_ILi0EEESY_SY_EEEEENS5_IJNS4_10UnderscoreES11_S11_EEEEENS4_23SM90_TMA_LOAD_MULTICASTENS4_14ComposedLayoutINS4_7SwizzleILi3ELi4ELi3EEENS4_18smem_ptr_flag_bitsILi16EEENSW_INS5_IJNSA_ILi8EEESH_EEENS5_IJSH_SD_EEEEEEEvNS4_8identityES14_S1E_vS1F_EENS_8epilogue10collective6detail29Sm90TmaWarpSpecializedAdapterINS1I_15DefaultEpilogueISL_SM_SM_NS1H_6thread17LinearCombinationISL_Li1EffLNS1M_9ScaleType4KindE0ELNS_15FloatRoundStyleE2ESL_EENS1_15EpilogueDefaultEEEEEvvEEEEvNT_6ParamsE)
        /*0008*/ 	.word	0x000000a8


	//----- nvinfo : EIATTR_FRAME_SIZE
	.align		4
.L_15:
        /*000c*/ 	.byte	0x04, 0x11
        /*000e*/ 	.short	(.L_17 - .L_16)
	.align		4
.L_16:
        /*0010*/ 	.word	index@(_ZN7cutlass13device_kernelINS_4gemm6kernel13GemmUniversalIN4cute5tupleIJiiiiEEENS1_10collective13CollectiveMmaINS1_34MainloopSm90TmaGmmaWarpSpecializedILi2ENS5_IJNS4_1CILi2EEENSA_ILi4EEENSA_ILi1EEEEEENS1_32KernelTmaWarpSpecializedPingpongEEENS5_IJNSA_ILi64EEENSA_ILi256EEENSA_ILi128EEEEEENS_10bfloat16_tENS5_IJlSD_lEEESL_SM_NS4_8TiledMMAINS4_8MMA_AtomIJNS4_4SM904GMMA28MMA_64x256x16_F32BF16BF16_SSILNSQ_5MajorE0ELSS_0ELNSQ_7ScaleInE1ELST_1EEEEEENS4_6LayoutINS5_IJSD_SD_SD_EEENS5_IJNSA_ILi0EEESY_SY_EEEEENS5_IJNS4_10UnderscoreES11_S11_EEEEENS4_23SM90_TMA_LOAD_MULTICASTENS4_14ComposedLayoutINS4_7SwizzleILi3ELi4ELi3EEENS4_18smem_ptr_flag_bitsILi16EEENSW_INS5_IJNSA_ILi8EEESH_EEENS5_IJSH_SD_EEEEEEEvNS4_8identityES14_S1E_vS1F_EENS_8epilogue10collective6detail29Sm90TmaWarpSpecializedAdapterINS1I_15DefaultEpilogueISL_SM_SM_NS1H_6thread17LinearCombinationISL_Li1EffLNS1M_9ScaleType4KindE0ELNS_15FloatRoundStyleE2ESL_EENS1_15EpilogueDefaultEEEEEvvEEEEvNT_6ParamsE)
        /*0014*/ 	.word	0x00000000


	//----- nvinfo : EIATTR_MIN_STACK_SIZE
	.align		4
.L_17:
        /*0018*/ 	.byte	0x04, 0x12
        /*001a*/ 	.short	(.L_19 - .L_18)
	.align		4
.L_18:
        /*001c*/ 	.word	index@(_ZN7cutlass13device_kernelINS_4gemm6kernel13GemmUniversalIN4cute5tupleIJiiiiEEENS1_10collective13CollectiveMmaINS1_34MainloopSm90TmaGmmaWarpSpecializedILi2ENS5_IJNS4_1CILi2EEENSA_ILi4EEENSA_ILi1EEEEEENS1_32KernelTmaWarpSpecializedPingpongEEENS5_IJNSA_ILi64EEENSA_ILi256EEENSA_ILi128EEEEEENS_10bfloat16_tENS5_IJlSD_lEEESL_SM_NS4_8TiledMMAINS4_8MMA_AtomIJNS4_4SM904GMMA28MMA_64x256x16_F32BF16BF16_SSILNSQ_5MajorE0ELSS_0ELNSQ_7ScaleInE1ELST_1EEEEEENS4_6LayoutINS5_IJSD_SD_SD_EEENS5_IJNSA_ILi0EEESY_SY_EEEEENS5_IJNS4_10UnderscoreES11_S11_EEEEENS4_23SM90_TMA_LOAD_MULTICASTENS4_14ComposedLayoutINS4_7SwizzleILi3ELi4ELi3EEENS4_18smem_ptr_flag_bitsILi16EEENSW_INS5_IJNSA_ILi8EEESH_EEENS5_IJSH_SD_EEEEEEEvNS4_8identityES14_S1E_vS1F_EENS_8epilogue10collective6detail29Sm90TmaWarpSpecializedAdapterINS1I_15DefaultEpilogueISL_SM_SM_NS1H_6thread17LinearCombinationISL_Li1EffLNS1M_9ScaleType4KindE0ELNS_15FloatRoundStyleE2ESL_EENS1_15EpilogueDefaultEEEEEvvEEEEvNT_6ParamsE)
        /*0020*/ 	.word	0x00000000
.L_19:


//--------------------- .nv.compat                --------------------------
	.section	.nv.compat,"",@"SHT_CUDA_COMPAT_INFO"
	.align	4
        /*0000*/ 	.byte	0x02, 0x09, 0x01, 0x00, 0x02, 0x02, 0x04, 0x00, 0x02, 0x05, 0x05, 0x00, 0x03, 0x07, 0x01, 0x01
        /*0010*/ 	.byte	0x02, 0x03, 0x01, 0x00, 0x02, 0x06, 0x01, 0x00, 0x04, 0x0b, 0x08, 0x00, 0x00, 0x00, 0x00, 0x00
        /*0020*/ 	.byte	0x00, 0x00, 0x00, 0x00


//--------------------- .nv.info._ZN7cutlass13device_kernelINS_4gemm6kernel13GemmUniversalIN4cute5tupleIJiiiiEEENS1_10collective13CollectiveMmaINS1_34MainloopSm90TmaGmmaWarpSpecializedILi2ENS5_IJNS4_1CILi2EEENSA_ILi4EEENSA_ILi1EEEEEENS1_32KernelTmaWarpSpecializedPingpongEEENS5_IJNSA_ILi64EEENSA_ILi256EEENSA_ILi128EEEEEENS_10bfloat16_tENS5_IJlSD_lEEESL_SM_NS4_8TiledMMAINS4_8MMA_AtomIJNS4_4SM904GMMA28MMA_64x256x16_F32BF16BF16_SSILNSQ_5MajorE0ELSS_0ELNSQ_7ScaleInE1ELST_1EEEEEENS4_6LayoutINS5_IJSD_SD_SD_EEENS5_IJNSA_ILi0EEESY_SY_EEEEENS5_IJNS4_10UnderscoreES11_S11_EEEEENS4_23SM90_TMA_LOAD_MULTICASTENS4_14ComposedLayoutINS4_7SwizzleILi3ELi4ELi3EEENS4_18smem_ptr_flag_bitsILi16EEENSW_INS5_IJNSA_ILi8EEESH_EEENS5_IJSH_SD_EEEEEEEvNS4_8identityES14_S1E_vS1F_EENS_8epilogue10collective6detail29Sm90TmaWarpSpecializedAdapterINS1I_15DefaultEpilogueISL_SM_SM_NS1H_6thread17LinearCombinationISL_Li1EffLNS1M_9ScaleType4KindE0ELNS_15FloatRoundStyleE2ESL_EENS1_15EpilogueDefaultEEEEEvvEEEEvNT_6ParamsE --------------------------
	.section	.nv.info._ZN7cutlass13device_kernelINS_4gemm6kernel13GemmUniversalIN4cute5tupleIJiiiiEEENS1_10collective13CollectiveMmaINS1_34MainloopSm90TmaGmmaWarpSpecializedILi2ENS5_IJNS4_1CILi2EEENSA_ILi4EEENSA_ILi1EEEEEENS1_32KernelTmaWarpSpecializedPingpongEEENS5_IJNSA_ILi64EEENSA_ILi256EEENSA_ILi128EEEEEENS_10bfloat16_tENS5_IJlSD_lEEESL_SM_NS4_8TiledMMAINS4_8MMA_AtomIJNS4_4SM904GMMA28MMA_64x256x16_F32BF16BF16_SSILNSQ_5MajorE0ELSS_0ELNSQ_7ScaleInE1ELST_1EEEEEENS4_6LayoutINS5_IJSD_SD_SD_EEENS5_IJNSA_ILi0EEESY_SY_EEEEENS5_IJNS4_10UnderscoreES11_S11_EEEEENS4_23SM90_TMA_LOAD_MULTICASTENS4_14ComposedLayoutINS4_7SwizzleILi3ELi4ELi3EEENS4_18smem_ptr_flag_bitsILi16EEENSW_INS5_IJNSA_ILi8EEESH_EEENS5_IJSH_SD_EEEEEEEvNS4_8identityES14_S1E_vS1F_EENS_8epilogue10collective6detail29Sm90TmaWarpSpecializedAdapterINS1I_15DefaultEpilogueISL_SM_SM_NS1H_6thread17LinearCombinationISL_Li1EffLNS1M_9ScaleType4KindE0ELNS_15FloatRoundStyleE2ESL_EENS1_15EpilogueDefaultEEEEEvvEEEEvNT_6ParamsE,"",@"SHT_CUDA_INFO"
	.sectionflags	@""
	.align	4


	//----- nvinfo : EIATTR_CUDA_API_VERSION
	.align		4
        /*0000*/ 	.byte	0x04, 0x37
        /*0002*/ 	.short	(.L_21 - .L_20)
.L_20:
        /*0004*/ 	.word	0x00000082


	//----- nvinfo : EIATTR_KPARAM_INFO
	.align		4
.L_21:
        /*0008*/ 	.byte	0x04, 0x17
        /*000a*/ 	.short	(.L_23 - .L_22)
.L_22:
        /*000c*/ 	.word	0x00000000
        /*0010*/ 	.short	0x0000
        /*0012*/ 	.short	0x0070
        /*0014*/ 	.byte	0x00, 0xf0, 0x01, 0x10


	//----- nvinfo : EIATTR_SPARSE_MMA_MASK
	.align		4
.L_23:
        /*0018*/ 	.byte	0x03, 0x50
        /*001a*/ 	.short	0x0000


	//----- nvinfo : EIATTR_MAXREG_COUNT
	.align		4
        /*001c*/ 	.byte	0x03, 0x1b
        /*001e*/ 	.short	0x00a8


	//----- nvinfo : EIATTR_NUM_BARRIERS
	.align		4
        /*0020*/ 	.byte	0x02, 0x4c
        /*0022*/ 	.byte	0x01
	.zero		1


	//----- nvinfo : EIATTR_EXTERNS
	.align		4
        /*0024*/ 	.byte	0x04, 0x0f
        /*0026*/ 	.short	(.L_25 - .L_24)


	//   ....[0]....
	.align		4
.L_24:
        /*0028*/ 	.word	index@(__assertfail)


	//----- nvinfo : EIATTR_MERCURY_ISA_VERSION
	.align		4
.L_25:
        /*002c*/ 	.byte	0x03, 0x5f
        /*002e*/ 	.short	0x0101


	//----- nvinfo : EIATTR_INT_WARP_WIDE_INSTR_OFFSETS
	.align		4
        /*0030*/ 	.byte	0x04, 0x31
        /*0032*/ 	.short	(.L_27 - .L_26)


	//   ....[0]....
.L_26:
        /*0034*/ 	.word	0x00000560


	//   ....[1]....
        /*0038*/ 	.word	0x000005c0


	//   ....[2]....
        /*003c*/ 	.word	0x00000650


	//   ....[3]....
        /*0040*/ 	.word	0x00000660


	//   ....[4]....
        /*0044*/ 	.word	0x00000670


	//   ....[5]....
        /*0048*/ 	.word	0x00000690


	//   ....[6]....
        /*004c*/ 	.word	0x000007b0


	//   ....[7]....
        /*0050*/ 	.word	0x000007c0


	//   ....[8]....
        /*0054*/ 	.word	0x00002570


	//----- nvinfo : EIATTR_COOP_GROUP_MASK_REGIDS
	.align		4
.L_27:
        /*0058*/ 	.byte	0x04, 0x29
        /*005a*/ 	.short	(.L_29 - .L_28)


	//   ....[0]....
.L_28:
        /*005c*/ 	.word	0xffffffff


	//   ....[1]....
        /*0060*/ 	.word	0xffffffff


	//   ....[2]....
        /*0064*/ 	.word	0xffffffff


	//   ....[3]....
        /*0068*/ 	.word	0xffffffff


	//   ....[4]....
        /*006c*/ 	.word	0xffffffff


	//   ....[5]....
        /*0070*/ 	.word	0xffffffff


	//   ....[6]....
        /*0074*/ 	.word	0xffffffff


	//----- nvinfo : EIATTR_COOP_GROUP_INSTR_OFFSETS
	.align		4
.L_29:
        /*0078*/ 	.byte	0x04, 0x28
        /*007a*/ 	.short	(.L_31 - .L_30)


	//   ....[0]....
.L_30:
        /*007c*/ 	.word	0x00000060


	//   ....[1]....
        /*0080*/ 	.word	0x00000080


	//   ....[2]....
        /*0084*/ 	.word	0x00000180


	//   ....[3]....
        /*0088*/ 	.word	0x00000370


	//   ....[4]....
        /*008c*/ 	.word	0x000003b0


	//   ....[5]....
        /*0090*/ 	.word	0x000006e0


	//   ....[6]....
        /*0094*/ 	.word	0x00000940


	//----- nvinfo : EIATTR_REG_RECONFIG
	.align		4
.L_31:
        /*0098*/ 	.byte	0x01, 0x54
	.zero		2


	//----- nvinfo : EIATTR_SYSCALL_OFFSETS
	.align		4
        /*009c*/ 	.byte	0x04, 0x46
        /*009e*/ 	.short	(.L_33 - .L_32)


	//   ....[0]....
.L_32:
        /*00a0*/ 	.word	0x00001890


	//----- nvinfo : EIATTR_MBARRIER_INSTR_OFFSETS
	.align		4
.L_33:
        /*00a4*/ 	.byte	0x04, 0x39
        /*00a6*/ 	.short	(.L_35 - .L_34)


	//   ....[0]....
.L_34:
        /*00a8*/ 	.word	0x00000300
        /*00ac*/ 	.word	0x000000ff
        /*00b0*/ 	.word	0x00000000
        /*00b4*/ 	.short	0x0100
        /*00b6*/ 	.byte	0x07
	.zero		1


	//   ....[1]....
        /*00b8*/ 	.word	0x00000310
        /*00bc*/ 	.word	0x000000ff
        /*00c0*/ 	.word	0x00000010
        /*00c4*/ 	.short	0x0100
        /*00c6*/ 	.byte	0x07
	.zero		1


	//   ....[2]....
        /*00c8*/ 	.word	0x00000320
        /*00cc*/ 	.word	0x000000ff
        /*00d0*/ 	.word	0x00000008
        /*00d4*/ 	.short	0x0100
        /*00d6*/ 	.byte	0x07
	.zero		1


	//   ....[3]....
        /*00d8*/ 	.word	0x00000330
        /*00dc*/ 	.word	0x000000ff
        /*00e0*/ 	.word	0x00000018
        /*00e4*/ 	.short	0x0100
        /*00e6*/ 	.byte	0x07
	.zero		1


	//   ....[4]....
        /*00e8*/ 	.word	0x00000800
        /*00ec*/ 	.word	0x000000ff
        /*00f0*/ 	.word	0x00000050
        /*00f4*/ 	.short	0x0100
        /*00f6*/ 	.byte	0x0c
	.zero		1


	//   ....[5]....
        /*00f8*/ 	.word	0x00000860
        /*00fc*/ 	.word	0x000000ff
        /*0100*/ 	.word	0x00000058
        /*0104*/ 	.short	0x0100
        /*0106*/ 	.byte	0x0c
	.zero		1


	//   ....[6]....
        /*0108*/ 	.word	0x00000890
        /*010c*/ 	.word	0x000000ff
        /*0110*/ 	.word	0x00000030
        /*0114*/ 	.short	0x0100
        /*0116*/ 	.byte	0x0d
	.zero		1


	//   ....[7]....
        /*0118*/ 	.word	0x000008d0
        /*011c*/ 	.word	0x000000ff
        /*0120*/ 	.word	0x00000038
        /*0124*/ 	.short	0x0100
        /*0126*/ 	.byte	0x0d
	.zero		1


	//   ....[8]....
        /*0128*/ 	.word	0x000008e0
        /*012c*/ 	.word	0x000000ff
        /*0130*/ 	.word	0x00000040
        /*0134*/ 	.short	0x0100
        /*0136*/ 	.byte	0x0d
	.zero		1


	//   ....[9]....
        /*0138*/ 	.word	0x000008f0
        /*013c*/ 	.word	0x000000ff
        /*0140*/ 	.word	0x00000048
        /*0144*/ 	.short	0x0100
        /*0146*/ 	.byte	0x0d
	.zero		1


	//   ....[10]....
        /*0148*/ 	.word	0x00001770
        /*014c*/ 	.word	0x0000009d
        /*0150*/ 	.word	0x00000000
        /*0154*/ 	.short	0x010a
        /*0156*/ 	.byte	0x2d
	.zero		1


	//   ....[11]....
        /*0158*/ 	.word	0x00001920
        /*015c*/ 	.word	0x00000003
        /*0160*/ 	.word	0x00000000
        /*0164*/ 	.short	0x010a
        /*0166*/ 	.byte	0x3f
	.zero		1


	//   ....[12]....
        /*0168*/ 	.word	0x00001980
        /*016c*/ 	.word	0x00000003
        /*0170*/ 	.word	0x00000000
        /*0174*/ 	.short	0x010a
        /*0176*/ 	.byte	0x3f
	.zero		1


	//   ....[13]....
        /*0178*/ 	.word	0x00001f10
        /*017c*/ 	.word	0x000000ff
        /*0180*/ 	.word	0x00000000
        /*0184*/ 	.short	0x010a
        /*0186*/ 	.byte	0x07
	.zero		1


	//   ....[14]....
        /*0188*/ 	.word	0x00001f50
        /*018c*/ 	.word	0x000000ff
        /*0190*/ 	.word	0x00000000
        /*0194*/ 	.short	0x010a
        /*0196*/ 	.byte	0x07
	.zero		1


	//   ....[15]....
        /*0198*/ 	.word	0x000023f0
        /*019c*/ 	.word	0x00000004
        /*01a0*/ 	.word	0x00000000
        /*01a4*/ 	.short	0x0101
        /*01a6*/ 	.byte	0x3f
	.zero		1


	//   ....[16]....
        /*01a8*/ 	.word	0x000024f0
        /*01ac*/ 	.word	0x0000009e
        /*01b0*/ 	.word	0x00000000
        /*01b4*/ 	.short	0x0101
        /*01b6*/ 	.byte	0x2e
	.zero		1


	//   ....[17]....
        /*01b8*/ 	.word	0x000025f0
        /*01bc*/ 	.word	0x00000000
        /*01c0*/ 	.word	0x00000000
        /*01c4*/ 	.short	0x0101
        /*01c6*/ 	.byte	0x3f
	.zero		1


	//   ....[18]....
        /*01c8*/ 	.word	0x000026b0
        /*01cc*/ 	.word	0x0000009d
        /*01d0*/ 	.word	0x00000010
        /*01d4*/ 	.short	0x010a
        /*01d6*/ 	.byte	0x2d
	.zero		1


	//   ....[19]....
        /*01d8*/ 	.word	0x0000a470
        /*01dc*/ 	.word	0x000000a0
        /*01e0*/ 	.word	0x00000000
        /*01e4*/ 	.short	0x0101
        /*01e6*/ 	.byte	0x2e
	.zero		1


	//   ....[20]....
        /*01e8*/ 	.word	0x0000af70
        /*01ec*/ 	.word	0x00000007
        /*01f0*/ 	.word	0x00000010
        /*01f4*/ 	.short	0x010a
        /*01f6*/ 	.byte	0x3f
	.zero		1


	//   ....[21]....
        /*01f8*/ 	.word	0x0000b410
        /*01fc*/ 	.word	0x00000002
        /*0200*/ 	.word	0x00000058
        /*0204*/ 	.short	0x0101
        /*0206*/ 	.byte	0x3f
	.zero		1


	//   ....[22]....
        /*0208*/ 	.word	0x0000bb90
        /*020c*/ 	.word	0x00000005
        /*0210*/ 	.word	0x00000000
        /*0214*/ 	.short	0x010a
        /*0216*/ 	.byte	0x3f
	.zero		1


	//   ....[23]....
        /*0218*/ 	.word	0x0000bc10
        /*021c*/ 	.word	0x00000003
        /*0220*/ 	.word	0x00000000
        /*0224*/ 	.short	0x010a
        /*0226*/ 	.byte	0x3f
	.zero		1


	//   ....[24]....
        /*0228*/ 	.word	0x0000bc70
        /*022c*/ 	.word	0x0000009f
        /*0230*/ 	.word	0x00000000
        /*0234*/ 	.short	0x010a
        /*0236*/ 	.byte	0x3f
	.zero		1


	//   ....[25]....
        /*0238*/ 	.word	0x0000bcc0
        /*023c*/ 	.word	0x00000003
        /*0240*/ 	.word	0x00000000
        /*0244*/ 	.short	0x010a
        /*0246*/ 	.byte	0x3f
	.zero		1


	//   ....[26]....
        /*0248*/ 	.word	0x0000bd20
        /*024c*/ 	.word	0x00000005
        /*0250*/ 	.word	0x00000000
        /*0254*/ 	.short	0x010a
        /*0256*/ 	.byte	0x3f
	.zero		1


	//   ....[27]....
        /*0258*/ 	.word	0x0000bd70
        /*025c*/ 	.word	0x0000009f
        /*0260*/ 	.word	0x00000010
        /*0264*/ 	.short	0x010a
        /*0266*/ 	.byte	0x3f
	.zero		1


	//   ....[28]....
        /*0268*/ 	.word	0x0000be40
        /*026c*/ 	.word	0x00000007
        /*0270*/ 	.word	0x00000010
        /*0274*/ 	.short	0x010a
        /*0276*/ 	.byte	0x3f
	.zero		1


	//   ....[29]....
        /*0278*/ 	.word	0x0000bf10
        /*027c*/ 	.word	0x00000005
        /*0280*/ 	.word	0x00000000
        /*0284*/ 	.short	0x010a
        /*0286*/ 	.byte	0x3f
	.zero		1


	//----- nvinfo : EIATTR_NUM_MBARRIERS
	.align		4
.L_35:
        /*0288*/ 	.byte	0x03, 0x38
        /*028a*/ 	.short	0x000a


	//----- nvinfo : EIATTR_EXIT_INSTR_OFFSETS
	.align		4
        /*028c*/ 	.byte	0x04, 0x1c
        /*028e*/ 	.short	(.L_37 - .L_36)


	//   ....[0]....
.L_36:
        /*0290*/ 	.word	0x00001450


	//   ....[1]....
        /*0294*/ 	.word	0x000014b0


	//   ....[2]....
        /*0298*/ 	.word	0x0000ab80


	//   ....[3]....
        /*029c*/ 	.word	0x0000abb0


	//   ....[4]....
        /*02a0*/ 	.word	0x0000bc60


	//----- nvinfo : EIATTR_MAX_THREADS
	.align		4
.L_37:
        /*02a4*/ 	.byte	0x04, 0x05
        /*02a6*/ 	.short	(.L_39 - .L_38)
.L_38:
        /*02a8*/ 	.word	0x00000180
        /*02ac*/ 	.word	0x00000001
        /*02b0*/ 	.word	0x00000001


	//----- nvinfo : EIATTR_CRS_STACK_SIZE
	.align		4
.L_39:
        /*02b4*/ 	.byte	0x04, 0x1e
        /*02b6*/ 	.short	(.L_41 - .L_40)
.L_40:
        /*02b8*/ 	.word	0x00000000


	//----- nvinfo : EIATTR_CBANK_PARAM_SIZE
	.align		4
.L_41:
        /*02bc*/ 	.byte	0x03, 0x19
        /*02be*/ 	.short	0x0470


	//----- nvinfo : EIATTR_PARAM_CBANK
	.align		4
        /*02c0*/ 	.byte	0x04, 0x0a
        /*02c2*/ 	.short	(.L_43 - .L_42)
	.align		4
.L_42:
        /*02c4*/ 	.word	index@(.nv.constant0._ZN7cutlass13device_kernelINS_4gemm6kernel13GemmUniversalIN4cute5tupleIJiiiiEEENS1_10collective13CollectiveMmaINS1_34MainloopSm90TmaGmmaWarpSpecializedILi2ENS5_IJNS4_1CILi2EEENSA_ILi4EEENSA_ILi1EEEEEENS1_32KernelTmaWarpSpecializedPingpongEEENS5_IJNSA_ILi64EEENSA_ILi256EEENSA_ILi128EEEEEENS_10bfloat16_tENS5_IJlSD_lEEESL_SM_NS4_8TiledMMAINS4_8MMA_AtomIJNS4_4SM904GMMA28MMA_64x256x16_F32BF16BF16_SSILNSQ_5MajorE0ELSS_0ELNSQ_7ScaleInE1ELST_1EEEEEENS4_6LayoutINS5_IJSD_SD_SD_EEENS5_IJNSA_ILi0EEESY_SY_EEEEENS5_IJNS4_10UnderscoreES11_S11_EEEEENS4_23SM90_TMA_LOAD_MULTICASTENS4_14ComposedLayoutINS4_7SwizzleILi3ELi4ELi3EEENS4_18smem_ptr_flag_bitsILi16EEENSW_INS5_IJNSA_ILi8EEESH_EEENS5_IJSH_SD_EEEEEEEvNS4_8identityES14_S1E_vS1F_EENS_8epilogue10collective6detail29Sm90TmaWarpSpecializedAdapterINS1I_15DefaultEpilogueISL_SM_SM_NS1H_6thread17LinearCombinationISL_Li1EffLNS1M_9ScaleType4KindE0ELNS_15FloatRoundStyleE2ESL_EENS1_15EpilogueDefaultEEEEEvvEEEEvNT_6ParamsE)
        /*02c8*/ 	.short	0x0210
        /*02ca*/ 	.short	0x0470


	//----- nvinfo : EIATTR_SW_WAR
	.align		4
.L_43:
        /*02cc*/ 	.byte	0x04, 0x36
        /*02ce*/ 	.short	(.L_45 - .L_44)
.L_44:
        /*02d0*/ 	.word	0x00000008
.L_45:


//--------------------- .nv.callgraph             --------------------------
	.section	.nv.callgraph,"",@"SHT_CUDA_CALLGRAPH"
	.align	4
	.sectionentsize	8
	.align		4
        /*0000*/ 	.word	0x00000000
	.align		4
        /*0004*/ 	.word	0xffffffff
	.align		4
        /*0008*/ 	.word	index@(_ZN7cutlass13device_kernelINS_4gemm6kernel13GemmUniversalIN4cute5tupleIJiiiiEEENS1_10collective13CollectiveMmaINS1_34MainloopSm90TmaGmmaWarpSpecializedILi2ENS5_IJNS4_1CILi2EEENSA_ILi4EEENSA_ILi1EEEEEENS1_32KernelTmaWarpSpecializedPingpongEEENS5_IJNSA_ILi64EEENSA_ILi256EEENSA_ILi128EEEEEENS_10bfloat16_tENS5_IJlSD_lEEESL_SM_NS4_8TiledMMAINS4_8MMA_AtomIJNS4_4SM904GMMA28MMA_64x256x16_F32BF16BF16_SSILNSQ_5MajorE0ELSS_0ELNSQ_7ScaleInE1ELST_1EEEEEENS4_6LayoutINS5_IJSD_SD_SD_EEENS5_IJNSA_ILi0EEESY_SY_EEEEENS5_IJNS4_10UnderscoreES11_S11_EEEEENS4_23SM90_TMA_LOAD_MULTICASTENS4_14ComposedLayoutINS4_7SwizzleILi3ELi4ELi3EEENS4_18smem_ptr_flag_bitsILi16EEENSW_INS5_IJNSA_ILi8EEESH_EEENS5_IJSH_SD_EEEEEEEvNS4_8identityES14_S1E_vS1F_EENS_8epilogue10collective6detail29Sm90TmaWarpSpecializedAdapterINS1I_15DefaultEpilogueISL_SM_SM_NS1H_6thread17LinearCombinationISL_Li1EffLNS1M_9ScaleType4KindE0ELNS_15FloatRoundStyleE2ESL_EENS1_15EpilogueDefaultEEEEEvvEEEEvNT_6ParamsE)
	.align		4
        /*000c*/ 	.word	index@(__assertfail)
	.align		4
        /*0010*/ 	.word	0x00000000
	.align		4
        /*0014*/ 	.word	0xfffffffe
	.align		4
        /*0018*/ 	.word	0x00000000
	.align		4
        /*001c*/ 	.word	0xfffffffd
	.align		4
        /*0020*/ 	.word	0x00000000
	.align		4
        /*0024*/ 	.word	0xfffffffc


//--------------------- .nv.constant4             --------------------------
	.section	.nv.constant4,"a",@progbits
	.align	8
	.align		8
.nv.constant4:
        /*0000*/ 	.dword	__assertfail
	.align		8
        /*0008*/ 	.dword	__unnamed_1
	.align		8
        /*0010*/ 	.dword	_ZN40_INTERNAL_dc0b0551_4_k_cu_e7c3fd79_288274cuda3std3__45__cpo5beginE
	.align		8
        /*0018*/ 	.dword	_ZN40_INTERNAL_dc0b0551_4_k_cu_e7c3fd79_288274cuda3std3__45__cpo3endE
	.align		8
        /*0020*/ 	.dword	_ZN40_INTERNAL_dc0b0551_4_k_cu_e7c3fd79_288274cuda3std3__45__cpo6cbeginE
	.align		8
        /*0028*/ 	.dword	_ZN40_INTERNAL_dc0b0551_4_k_cu_e7c3fd79_288274cuda3std3__45__cpo4cendE
	.align		8
        /*0030*/ 	.dword	_ZN40_INTERNAL_dc0b0551_4_k_cu_e7c3fd79_288274cuda3std3__442_GLOBAL__N__dc0b0551_4_k_cu_e7c3fd79_288276ignoreE
	.align		8
        /*0038*/ 	.dword	_ZN40_INTERNAL_dc0b0551_4_k_cu_e7c3fd79_288274cuda3std3__419piecewise_constructE
	.align		8
        /*0040*/ 	.dword	_ZN40_INTERNAL_dc0b0551_4_k_cu_e7c3fd79_288274cuda3std3__48in_placeE
	.align		8
        /*0048*/ 	.dword	_ZN40_INTERNAL_dc0b0551_4_k_cu_e7c3fd79_288274cuda3std6ranges3__45__cpo4swapE
	.align		8
        /*0050*/ 	.dword	_ZN40_INTERNAL_dc0b0551_4_k_cu_e7c3fd79_288274cuda3std6ranges3__45__cpo9iter_moveE
	.align		8
        /*0058*/ 	.dword	_ZN40_INTERNAL_dc0b0551_4_k_cu_e7c3fd79_288274cute7productE
	.align		8
        /*0060*/ 	.dword	_ZN40_INTERNAL_dc0b0551_4_k_cu_e7c3fd79_288274cute1_E
	.align		8
        /*0068*/ 	.dword	$str$22
	.align		8
        /*0070*/ 	.dword	$str$23


//--------------------- .text._ZN7cutlass13device_kernelINS_4gemm6kernel13GemmUniversalIN4cute5tupleIJiiiiEEENS1_10collective13CollectiveMmaINS1_34MainloopSm90TmaGmmaWarpSpecializedILi2ENS5_IJNS4_1CILi2EEENSA_ILi4EEENSA_ILi1EEEEEENS1_32KernelTmaWarpSpecializedPingpongEEENS5_IJNSA_ILi64EEENSA_ILi256EEENSA_ILi128EEEEEENS_10bfloat16_tENS5_IJlSD_lEEESL_SM_NS4_8TiledMMAINS4_8MMA_AtomIJNS4_4SM904GMMA28MMA_64x256x16_F32BF16BF16_SSILNSQ_5MajorE0ELSS_0ELNSQ_7ScaleInE1ELST_1EEEEEENS4_6LayoutINS5_IJSD_SD_SD_EEENS5_IJNSA_ILi0EEESY_SY_EEEEENS5_IJNS4_10UnderscoreES11_S11_EEEEENS4_23SM90_TMA_LOAD_MULTICASTENS4_14ComposedLayoutINS4_7SwizzleILi3ELi4ELi3EEENS4_18smem_ptr_flag_bitsILi16EEENSW_INS5_IJNSA_ILi8EEESH_EEENS5_IJSH_SD_EEEEEEEvNS4_8identityES14_S1E_vS1F_EENS_8epilogue10collective6detail29Sm90TmaWarpSpecializedAdapterINS1I_15DefaultEpilogueISL_SM_SM_NS1H_6thread17LinearCombinationISL_Li1EffLNS1M_9ScaleType4KindE0ELNS_15FloatRoundStyleE2ESL_EENS1_15EpilogueDefaultEEEEEvvEEEEvNT_6ParamsE --------------------------
	.section	.text._ZN7cutlass13device_kernelINS_4gemm6kernel13GemmUniversalIN4cute5tupleIJiiiiEEENS1_10collective13CollectiveMmaINS1_34MainloopSm90TmaGmmaWarpSpecializedILi2ENS5_IJNS4_1CILi2EEENSA_ILi4EEENSA_ILi1EEEEEENS1_32KernelTmaWarpSpecializedPingpongEEENS5_IJNSA_ILi64EEENSA_ILi256EEENSA_ILi128EEEEEENS_10bfloat16_tENS5_IJlSD_lEEESL_SM_NS4_8TiledMMAINS4_8MMA_AtomIJNS4_4SM904GMMA28MMA_64x256x16_F32BF16BF16_SSILNSQ_5MajorE0ELSS_0ELNSQ_7ScaleInE1ELST_1EEEEEENS4_6LayoutINS5_IJSD_SD_SD_EEENS5_IJNSA_ILi0EEESY_SY_EEEEENS5_IJNS4_10UnderscoreES11_S11_EEEEENS4_23SM90_TMA_LOAD_MULTICASTENS4_14ComposedLayoutINS4_7SwizzleILi3ELi4ELi3EEENS4_18smem_ptr_flag_bitsILi16EEENSW_INS5_IJNSA_ILi8EEESH_EEENS5_IJSH_SD_EEEEEEEvNS4_8identityES14_S1E_vS1F_EENS_8epilogue10collective6detail29Sm90TmaWarpSpecializedAdapterINS1I_15DefaultEpilogueISL_SM_SM_NS1H_6thread17LinearCombinationISL_Li1EffLNS1M_9ScaleType4KindE0ELNS_15FloatRoundStyleE2ESL_EENS1_15EpilogueDefaultEEEEEvvEEEEvNT_6ParamsE,"ax",@progbits
	.align	128
.text._ZN7cutlass13device_kernelINS_4gemm6kernel13GemmUniversalIN4cute5tupleIJiiiiEEENS1_10collective13CollectiveMmaINS1_34MainloopSm90TmaGmmaWarpSpecializedILi2ENS5_IJNS4_1CILi2EEENSA_ILi4EEENSA_ILi1EEEEEENS1_32KernelTmaWarpSpecializedPingpongEEENS5_IJNSA_ILi64EEENSA_ILi256EEENSA_ILi128EEEEEENS_10bfloat16_tENS5_IJlSD_lEEESL_SM_NS4_8TiledMMAINS4_8MMA_AtomIJNS4_4SM904GMMA28MMA_64x256x16_F32BF16BF16_SSILNSQ_5MajorE0ELSS_0ELNSQ_7ScaleInE1ELST_1EEEEEENS4_6LayoutINS5_IJSD_SD_SD_EEENS5_IJNSA_ILi0EEESY_SY_EEEEENS5_IJNS4_10UnderscoreES11_S11_EEEEENS4_23SM90_TMA_LOAD_MULTICASTENS4_14ComposedLayoutINS4_7SwizzleILi3ELi4ELi3EEENS4_18smem_ptr_flag_bitsILi16EEENSW_INS5_IJNSA_ILi8EEESH_EEENS5_IJSH_SD_EEEEEEEvNS4_8identityES14_S1E_vS1F_EENS_8epilogue10collective6detail29Sm90TmaWarpSpecializedAdapterINS1I_15DefaultEpilogueISL_SM_SM_NS1H_6thread17LinearCombinationISL_Li1EffLNS1M_9ScaleType4KindE0ELNS_15FloatRoundStyleE2ESL_EENS1_15EpilogueDefaultEEEEEvvEEEEvNT_6ParamsE:
        .type           _ZN7cutlass13device_kernelINS_4gemm6kernel13GemmUniversalIN4cute5tupleIJiiiiEEENS1_10collective13CollectiveMmaINS1_34MainloopSm90TmaGmmaWarpSpecializedILi2ENS5_IJNS4_1CILi2EEENSA_ILi4EEENSA_ILi1EEEEEENS1_32KernelTmaWarpSpecializedPingpongEEENS5_IJNSA_ILi64EEENSA_ILi256EEENSA_ILi128EEEEEENS_10bfloat16_tENS5_IJlSD_lEEESL_SM_NS4_8TiledMMAINS4_8MMA_AtomIJNS4_4SM904GMMA28MMA_64x256x16_F32BF16BF16_SSILNSQ_5MajorE0ELSS_0ELNSQ_7ScaleInE1ELST_1EEEEEENS4_6LayoutINS5_IJSD_SD_SD_EEENS5_IJNSA_ILi0EEESY_SY_EEEEENS5_IJNS4_10UnderscoreES11_S11_EEEEENS4_23SM90_TMA_LOAD_MULTICASTENS4_14ComposedLayoutINS4_7SwizzleILi3ELi4ELi3EEENS4_18smem_ptr_flag_bitsILi16EEENSW_INS5_IJNSA_ILi8EEESH_EEENS5_IJSH_SD_EEEEEEEvNS4_8identityES14_S1E_vS1F_EENS_8epilogue10collective6detail29Sm90TmaWarpSpecializedAdapterINS1I_15DefaultEpilogueISL_SM_SM_NS1H_6thread17LinearCombinationISL_Li1EffLNS1M_9ScaleType4KindE0ELNS_15FloatRoundStyleE2ESL_EENS1_15EpilogueDefaultEEEEEvvEEEEvNT_6ParamsE,@function
        .size           _ZN7cutlass13device_kernelINS_4gemm6kernel13GemmUniversalIN4cute5tupleIJiiiiEEENS1_10collective13CollectiveMmaINS1_34MainloopSm90TmaGmmaWarpSpecializedILi2ENS5_IJNS4_1CILi2EEENSA_ILi4EEENSA_ILi1EEEEEENS1_32KernelTmaWarpSpecializedPingpongEEENS5_IJNSA_ILi64EEENSA_ILi256EEENSA_ILi128EEEEEENS_10bfloat16_tENS5_IJlSD_lEEESL_SM_NS4_8TiledMMAINS4_8MMA_AtomIJNS4_4SM904GMMA28MMA_64x256x16_F32BF16BF16_SSILNSQ_5MajorE0ELSS_0ELNSQ_7ScaleInE1ELST_1EEEEEENS4_6LayoutINS5_IJSD_SD_SD_EEENS5_IJNSA_ILi0EEESY_SY_EEEEENS5_IJNS4_10UnderscoreES11_S11_EEEEENS4_23SM90_TMA_LOAD_MULTICASTENS4_14ComposedLayoutINS4_7SwizzleILi3ELi4ELi3EEENS4_18smem_ptr_flag_bitsILi16EEENSW_INS5_IJNSA_ILi8EEESH_EEENS5_IJSH_SD_EEEEEEEvNS4_8identityES14_S1E_vS1F_EENS_8epilogue10collective6detail29Sm90TmaWarpSpecializedAdapterINS1I_15DefaultEpilogueISL_SM_SM_NS1H_6thread17LinearCombinationISL_Li1EffLNS1M_9ScaleType4KindE0ELNS_15FloatRoundStyleE2ESL_EENS1_15EpilogueDefaultEEEEEvvEEEEvNT_6ParamsE,(.L_x_324 - _ZN7cutlass13device_kernelINS_4gemm6kernel13GemmUniversalIN4cute5tupleIJiiiiEEENS1_10collective13CollectiveMmaINS1_34MainloopSm90TmaGmmaWarpSpecializedILi2ENS5_IJNS4_1CILi2EEENSA_ILi4EEENSA_ILi1EEEEEENS1_32KernelTmaWarpSpecializedPingpongEEENS5_IJNSA_ILi64EEENSA_ILi256EEENSA_ILi128EEEEEENS_10bfloat16_tENS5_IJlSD_lEEESL_SM_NS4_8TiledMMAINS4_8MMA_AtomIJNS4_4SM904GMMA28MMA_64x256x16_F32BF16BF16_SSILNSQ_5MajorE0ELSS_0ELNSQ_7ScaleInE1ELST_1EEEEEENS4_6LayoutINS5_IJSD_SD_SD_EEENS5_IJNSA_ILi0EEESY_SY_EEEEENS5_IJNS4_10UnderscoreES11_S11_EEEEENS4_23SM90_TMA_LOAD_MULTICASTENS4_14ComposedLayoutINS4_7SwizzleILi3ELi4ELi3EEENS4_18smem_ptr_flag_bitsILi16EEENSW_INS5_IJNSA_ILi8EEESH_EEENS5_IJSH_SD_EEEEEEEvNS4_8identityES14_S1E_vS1F_EENS_8epilogue10collective6detail29Sm90TmaWarpSpecializedAdapterINS1I_15DefaultEpilogueISL_SM_SM_NS1H_6thread17LinearCombinationISL_Li1EffLNS1M_9ScaleType4KindE0ELNS_15FloatRoundStyleE2ESL_EENS1_15EpilogueDefaultEEEEEvvEEEEvNT_6ParamsE)
        .other          _ZN7cutlass13device_kernelINS_4gemm6kernel13GemmUniversalIN4cute5tupleIJiiiiEEENS1_10collective13CollectiveMmaINS1_34MainloopSm90TmaGmmaWarpSpecializedILi2ENS5_IJNS4_1CILi2EEENSA_ILi4EEENSA_ILi1EEEEEENS1_32KernelTmaWarpSpecializedPingpongEEENS5_IJNSA_ILi64EEENSA_ILi256EEENSA_ILi128EEEEEENS_10bfloat16_tENS5_IJlSD_lEEESL_SM_NS4_8TiledMMAINS4_8MMA_AtomIJNS4_4SM904GMMA28MMA_64x256x16_F32BF16BF16_SSILNSQ_5MajorE0ELSS_0ELNSQ_7ScaleInE1ELST_1EEEEEENS4_6LayoutINS5_IJSD_SD_SD_EEENS5_IJNSA_ILi0EEESY_SY_EEEEENS5_IJNS4_10UnderscoreES11_S11_EEEEENS4_23SM90_TMA_LOAD_MULTICASTENS4_14ComposedLayoutINS4_7SwizzleILi3ELi4ELi3EEENS4_18smem_ptr_flag_bitsILi16EEENSW_INS5_IJNSA_ILi8EEESH_EEENS5_IJSH_SD_EEEEEEEvNS4_8identityES14_S1E_vS1F_EENS_8epilogue10collective6detail29Sm90TmaWarpSpecializedAdapterINS1I_15DefaultEpilogueISL_SM_SM_NS1H_6thread17LinearCombinationISL_Li1EffLNS1M_9ScaleType4KindE0ELNS_15FloatRoundStyleE2ESL_EENS1_15EpilogueDefaultEEEEEvvEEEEvNT_6ParamsE,@"STO_CUDA_ENTRY STV_DEFAULT"
_ZN7cutlass13device_kernelINS_4gemm6kernel13GemmUniversalIN4cute5tupleIJiiiiEEENS1_10collective13CollectiveMmaINS1_34MainloopSm90TmaGmmaWarpSpecializedILi2ENS5_IJNS4_1CILi2EEENSA_ILi4EEENSA_ILi1EEEEEENS1_32KernelTmaWarpSpecializedPingpongEEENS5_IJNSA_ILi64EEENSA_ILi256EEENSA_ILi128EEEEEENS_10bfloat16_tENS5_IJlSD_lEEESL_SM_NS4_8TiledMMAINS4_8MMA_AtomIJNS4_4SM904GMMA28MMA_64x256x16_F32BF16BF16_SSILNSQ_5MajorE0ELSS_0ELNSQ_7ScaleInE1ELST_1EEEEEENS4_6LayoutINS5_IJSD_SD_SD_EEENS5_IJNSA_ILi0EEESY_SY_EEEEENS5_IJNS4_10UnderscoreES11_S11_EEEEENS4_23SM90_TMA_LOAD_MULTICASTENS4_14ComposedLayoutINS4_7SwizzleILi3ELi4ELi3EEENS4_18smem_ptr_flag_bitsILi16EEENSW_INS5_IJNSA_ILi8EEESH_EEENS5_IJSH_SD_EEEEEEEvNS4_8identityES14_S1E_vS1F_EENS_8epilogue10collective6detail29Sm90TmaWarpSpecializedAdapterINS1I_15DefaultEpilogueISL_SM_SM_NS1H_6thread17LinearCombinationISL_Li1EffLNS1M_9ScaleType4KindE0ELNS_15FloatRoundStyleE2ESL_EENS1_15EpilogueDefaultEEEEEvvEEEEvNT_6ParamsE:
[----:B------:R-:W0:Y:S01]  /*0000*/  LDC R1, c[0x0][0x28] ;  /* 0x00000a00ff017b82 */ /* 0x000e220000000800 */
[----:B------:R-:W1:Y:S01]  /*0010*/  S2R R0, SR_TID.X ;  /* 0x0000000000007919 */ /* 0x000e620000002100 */
[----:B------:R-:W-:Y:S01]  /*0020*/  ELECT P0, URZ, PT ;  /* 0x00000000003f782f */ /* 0x000fe20003800000 */
[----:B------:R-:W-:Y:S01]  /*0030*/  BSSY B0, `(.L_x_0) ;  /* 0x0000014000007945 */ /* 0x000fe20003800000 */
[--C-:B-1----:R-:W-:Y:S02]  /*0040*/  SHF.R.U32.HI R2, RZ, 0x5, R0.reuse ;  /* 0x00000005ff027819 */ /* 0x102fe40000011600 */
[----:B------:R-:W-:-:S03]  /*0050*/  SHF.R.U32.HI R4, RZ, 0x7, R0 ;  /* 0x00000007ff047819 */ /* 0x000fc60000011600 */
[----:B------:R-:W1:Y:S02]  /*0060*/  SHFL.IDX PT, R3, R2, RZ, 0x1f ;  /* 0x00001fff02037589 */ /* 0x000e6400000e0000 */
[----:B-1----:R-:W-:Y:S02]  /*0070*/  R2UR UR6, R3 ;  /* 0x00000000030672ca */ /* 0x002fe400000e0000 */
[----:B------:R1:W2:Y:S11]  /*0080*/  SHFL.IDX PT, R3, R4, RZ, 0x1f ;  /* 0x00001fff04037589 */ /* 0x0002b600000e0000 */
[----:B------:R-:W-:-:S02]  /*0090*/  USHF.R.S32.HI UR4, URZ, 0x1f, UR6 ;  /* 0x0000001f3f047899 */ /* 0x000fc40008011406 */
[----:B------:R-:W-:Y:S02]  /*00a0*/  ISETP.NE.OR P0, PT, RZ, UR6, !P0 ;  /* 0x00000006ff007c0c */ /* 0x000fe4000c705670 */
[----:B------:R-:W-:-:S04]  /*00b0*/  ULEA.HI UR4, UR4, UR6, URZ, 0x2 ;  /* 0x0000000604047291 */ /* 0x000fc8000f8f103f */
[----:B------:R-:W-:-:S04]  /*00c0*/  ULOP3.LUT UR4, UR4, 0xfffffffc, URZ, 0xc0, !UPT ;  /* 0xfffffffc04047892 */ /* 0x000fc8000f8ec03f */
[----:B------:R-:W-:-:S03]  /*00d0*/  UIADD3 UR6, UR6, -UR4, URZ ;  /* 0x8000000406067290 */ /* 0x000fc6000fffe03f */
[----:B012---:R-:W-:Y:S09]  /*00e0*/  @P0 BRA `(.L_x_1) ;  /* 0x0000000000200947 */ /* 0x007ff20003800000 */
[----:B------:R-:W-:Y:S02]  /*00f0*/  ULDC.64 UR4, c[0x0][0x198] ;  /* 0x0000660000047ab9 */ /* 0x000fe40000000a00 */
[----:B------:R-:W-:Y:S02]  /*0100*/  UIADD3 UR8, UP0, UR4, 0xf0, URZ ;  /* 0x000000f004087890 */ /* 0x000fe4000ff1e03f */
[----:B------:R-:W-:Y:S02]  /*0110*/  UIADD3 UR4, UP1, UR4, 0x1f0, URZ ;  /* 0x000001f004047890 */ /* 0x000fe4000ff3e03f */
[----:B------:R-:W-:Y:S02]  /*0120*/  UIADD3.X UR9, URZ, UR5, URZ, UP0, !UPT ;  /* 0x000000053f097290 */ /* 0x000fe400087fe43f */
[----:B------:R-:W-:-:S07]  /*0130*/  UIADD3.X UR5, URZ, UR5, URZ, UP1, !UPT ;  /* 0x000000053f057290 */ /* 0x000fce0008ffe43f */
[----:B------:R0:W-:Y:S02]  /*0140*/  UTMACCTL.PF [UR8] ;  /* 0x00000000080079b9 */ /* 0x0001e40008040000 */
[----:B------:R0:W-:Y:S02]  /*0150*/  UTMACCTL.PF [UR4] ;  /* 0x00000000040079b9 */ /* 0x0001e40008040000 */
[----:B0-----:R-:W-:Y:S01]  /*0160*/  NOP ;  /* 0x0000000000007918 */ /* 0x001fe20000000000 */
.L_x_1:
[----:B------:R-:W-:Y:S05]  /*0170*/  BSYNC B0 ;  /* 0x0000000000007941 */ /* 0x000fea0003800000 */
.L_x_0:
[----:B------:R-:W0:Y:S01]  /*0180*/  SHFL.IDX PT, R5, R2, RZ, 0x1f ;  /* 0x00001fff02057589 */ /* 0x000e2200000e0000 */
[----:B------:R-:W-:Y:S01]  /*0190*/  R2UR UR19, R3 ;  /* 0x00000000031372ca */ /* 0x000fe200000e0000 */
[----:B------:R-:W-:-:S04]  /*01a0*/  UISETP.NE.AND UP0, UPT, UR6, 0x3, UPT ;  /* 0x000000030600788c */ /* 0x000fc8000bf05270 */
[----:B------:R-:W-:-:S08]  /*01b0*/  UISETP.EQ.OR UP0, UPT, UR6, URZ, !UP0 ;  /* 0x0000003f0600728c */ /* 0x000fd0000c702670 */
[----:B------:R-:W-:Y:S02]  /*01c0*/  UIADD3 UR14, UR19, -0x1, URZ ;  /* 0xffffffff130e7890 */ /* 0x000fe4000fffe03f */
[----:B------:R-:W-:Y:S02]  /*01d0*/  UISETP.EQ.AND UP0, UPT, UR19, URZ, UP0 ;  /* 0x0000003f1300728c */ /* 0x000fe40008702270 */
[----:B------:R-:W-:Y:S02]  /*01e0*/  UISETP.GE.U32.AND UP1, UPT, UR14, 0x2, UPT ;  /* 0x000000020e00788c */ /* 0x000fe4000bf26070 */
[----:B------:R-:W-:Y:S01]  /*01f0*/  USEL UR42, URZ, 0x1, !UP0 ;  /* 0x000000013f2a7887 */ /* 0x000fe2000c000000 */
[----:B0-----:R-:W-:-:S03]  /*0200*/  ISETP.NE.AND P0, PT, R5, RZ, PT ;  /* 0x000000ff0500720c */ /* 0x001fc60003f05270 */
[----:B------:R-:W-:-:S10]  /*0210*/  USEL UR42, UR42, 0x2, UP1 ;  /* 0x000000022a2a7887 */ /* 0x000fd40008800000 */
[----:B------:R-:W-:Y:S05]  /*0220*/  @P0 BRA `(.L_x_2) ;  /* 0x0000000000480947 */ /* 0x000fea0003800000 */
[----:B------:R-:W0:Y:S01]  /*0230*/  S2UR UR7, SR_CgaCtaId ;  /* 0x00000000000779c3 */ /* 0x000e220000008800 */
[----:B------:R-:W-:Y:S01]  /*0240*/  UMOV UR4, 0x400 ;  /* 0x0000040000047882 */ /* 0x000fe20000000000 */
[----:B------:R-:W-:Y:S01]  /*0250*/  UMOV UR5, 0x1 ;  /* 0x0000000100057882 */ /* 0x000fe20000000000 */
[----:B------:R-:W-:Y:S01]  /*0260*/  UMOV UR8, 0x5 ;  /* 0x0000000500087882 */ /* 0x000fe20000000000 */
[----:B------:R-:W-:Y:S01]  /*0270*/  ELECT P0, URZ, PT ;  /* 0x00000000003f782f */ /* 0x000fe20003800000 */
[----:B------:R-:W-:-:S04]  /*0280*/  UIADD3 UR8, -UR8, 0x100000, URZ ;  /* 0x0010000008087890 */ /* 0x000fc8000fffe13f */
[----:B------:R-:W-:Y:S02]  /*0290*/  USHF.L.U32 UR9, UR8, 0xb, URZ ;  /* 0x0000000b08097899 */ /* 0x000fe4000800063f */
[----:B------:R-:W-:Y:S02]  /*02a0*/  USHF.L.U32 UR8, UR8, 0x1, URZ ;  /* 0x0000000108087899 */ /* 0x000fe4000800063f */
[----:B0-----:R-:W-:Y:S02]  /*02b0*/  ULEA UR7, UR7, UR4, 0x18 ;  /* 0x0000000407077291 */ /* 0x001fe4000f8ec03f */
[----:B------:R-:W-:-:S04]  /*02c0*/  UIADD3 UR4, -UR5, 0x100000, URZ ;  /* 0x0010000005047890 */ /* 0x000fc8000fffe13f */
[----:B------:R-:W-:Y:S02]  /*02d0*/  USHF.L.U32 UR5, UR4, 0xb, URZ ;  /* 0x0000000b04057899 */ /* 0x000fe4000800063f */
[----:B------:R-:W-:Y:S01]  /*02e0*/  USHF.L.U32 UR4, UR4, 0x1, URZ ;  /* 0x0000000104047899 */ /* 0x000fe2000800063f */
[----:B------:R-:W0:Y:S11]  /*02f0*/  FENCE.VIEW.ASYNC.S ;  /* 0x00000000000073c6 */ /* 0x000e360000000000 */
[----:B0-----:R0:W1:Y:S01]  /*0300*/  SYNCS.EXCH.64 URZ, [UR7], UR4 ;  /* 0x00000004073f75b2 */ /* 0x0010620008000100 */
[----:B------:R0:W2:Y:S01]  /*0310*/  SYNCS.EXCH.64 URZ, [UR7+0x10], UR8 ;  /* 0x00001008073f75b2 */ /* 0x0000a20008000100 */
[----:B------:R0:W3:Y:S01]  /*0320*/  SYNCS.EXCH.64 URZ, [UR7+0x8], UR4 ;  /* 0x00000804073f75b2 */ /* 0x0000e20008000100 */
[----:B------:R0:W4:Y:S01]  /*0330*/  SYNCS.EXCH.64 URZ, [UR7+0x18], UR8 ;  /* 0x00001808073f75b2 */ /* 0x0001220008000100 */
[----:B------:R-:W-:Y:S01]  /*0340*/  NOP ;  /* 0x0000000000007918 */ /* 0x000fe20000000000 */
.L_x_2:
[----:B------:R-:W5:Y:S01]  /*0350*/  S2UR UR15, SR_CTAID.X ;  /* 0x00000000000f79c3 */ /* 0x000f620000002500 */
[----:B------:R-:W-:Y:S01]  /*0360*/  SHF.R.S32.HI R3, RZ, 0x1f, R0 ;  /* 0x0000001fff037819 */ /* 0x000fe20000011400 */
[----:B------:R-:W1:Y:S01]  /*0370*/  SHFL.IDX PT, R8, R2, RZ, 0x1f ;  /* 0x00001fff02087589 */ /* 0x000e6200000e0000 */
[----:B0-----:R-:W-:Y:S01]  /*0380*/  ULDC UR4, c[0x0][0x150] ;  /* 0x0000540000047ab9 */ /* 0x001fe20000000800 */
[----:B------:R-:W-:Y:S02]  /*0390*/  ELECT P0, URZ, PT ;  /* 0x00000000003f782f */ /* 0x000fe40003800000 */
[----:B------:R-:W-:Y:S01]  /*03a0*/  LEA.HI R3, R3, R0, RZ, 0x7 ;  /* 0x0000000003037211 */ /* 0x000fe200078f38ff */
[----:B------:R0:W2:Y:S01]  /*03b0*/  SHFL.IDX PT, R9, R2, RZ, 0x1f ;  /* 0x00001fff02097589 */ /* 0x0000a200000e0000 */
[----:B------:R-:W-:Y:S01]  /*03c0*/  ELECT P1, URZ, PT ;  /* 0x00000000003f782f */ /* 0x000fe20003820000 */
[----:B------:R-:W3:Y:S01]  /*03d0*/  S2UR UR8, SR_CTAID.Y ;  /* 0x00000000000879c3 */ /* 0x000ee20000002600 */
[----:B------:R-:W-:Y:S01]  /*03e0*/  LOP3.LUT R3, R3, 0xffffff80, RZ, 0xc0, !PT ;  /* 0xffffff8003037812 */ /* 0x000fe200078ec0ff */
[----:B------:R-:W-:Y:S01]  /*03f0*/  ULDC UR7, c[0x0][0x144] ;  /* 0x0000510000077ab9 */ /* 0x000fe20000000800 */
[----:B------:R-:W-:Y:S01]  /*0400*/  UMOV UR18, 0x80 ;  /* 0x0000008000127882 */ /* 0x000fe20000000000 */
[----:B------:R-:W-:Y:S01]  /*0410*/  NOP ;  /* 0x0000000000007918 */ /* 0x000fe20000000000 */
[----:B------:R-:W-:Y:S01]  /*0420*/  NOP ;  /* 0x0000000000007918 */ /* 0x000fe20000000000 */
[----:B------:R-:W-:Y:S01]  /*0430*/  IMAD.IADD R3, R0, 0x1, -R3 ;  /* 0x0000000100037824 */ /* 0x000fe200078e0a03 */
[----:B0-----:R-:W-:Y:S01]  /*0440*/  SHF.R.S32.HI R2, RZ, 0x1f, R5 ;  /* 0x0000001fff027819 */ /* 0x001fe20000011405 */
[----:B------:R-:W-:Y:S01]  /*0450*/  ULDC UR17, c[0x0][0x148] ;  /* 0x0000520000117ab9 */ /* 0x000fe20000000800 */
[----:B------:R-:W-:Y:S01]  /*0460*/  IMAD.MOV.U32 R152, RZ, RZ, 0x1 ;  /* 0x00000001ff987424 */ /* 0x000fe200078e00ff */
[----:B------:R-:W-:-:S02]  /*0470*/  ISETP.NE.AND P2, PT, RZ, UR19, PT ;  /* 0x00000013ff007c0c */ /* 0x000fc4000bf45270 */
[----:B------:R-:W-:Y:S02]  /*0480*/  SHF.R.S32.HI R6, RZ, 0x1f, R3 ;  /* 0x0000001fff067819 */ /* 0x000fe40000011403 */
[----:B------:R-:W-:Y:S02]  /*0490*/  LEA.HI R2, R2, R5, RZ, 0x2 ;  /* 0x0000000502027211 */ /* 0x000fe400078f10ff */
[----:B-----5:R-:W-:Y:S02]  /*04a0*/  I2FP.F32.U32 R10, UR15 ;  /* 0x0000000f000a7c45 */ /* 0x020fe40008201000 */
[----:B------:R-:W-:Y:S02]  /*04b0*/  LEA.HI R7, R6, R3, RZ, 0x3 ;  /* 0x0000000306077211 */ /* 0x000fe400078f18ff */
[----:B-1----:R-:W-:Y:S01]  /*04c0*/  ISETP.NE.OR P0, PT, R8, RZ, !P0 ;  /* 0x000000ff0800720c */ /* 0x002fe20004705670 */
[----:B------:R-:W-:Y:S01]  /*04d0*/  FMUL R10, R10, UR4 ;  /* 0x000000040a0a7c20 */ /* 0x000fe20008400000 */
[--C-:B------:R-:W-:Y:S01]  /*04e0*/  SHF.R.S32.HI R8, RZ, 0x3, R7.reuse ;  /* 0x00000003ff087819 */ /* 0x100fe20000011407 */
[----:B------:R-:W-:Y:S01]  /*04f0*/  ULDC UR4, c[0x0][0x154] ;  /* 0x0000550000047ab9 */ /* 0x000fe20000000800 */
[----:B------:R-:W-:-:S02]  /*0500*/  SHF.R.S32.HI R7, RZ, 0x1f, R7 ;  /* 0x0000001fff077819 */ /* 0x000fc40000011407 */
[----:B--2---:R-:W-:Y:S01]  /*0510*/  ISETP.NE.OR P1, PT, R9, RZ, !P1 ;  /* 0x000000ff0900720c */ /* 0x004fe20004f25670 */
[----:B------:R-:W0:Y:S01]  /*0520*/  F2I.U32.TRUNC.NTZ R10, R10 ;  /* 0x0000000a000a7305 */ /* 0x000e22000020f000 */
[----:B------:R-:W-:Y:S02]  /*0530*/  LEA.HI R7, R7, R8, RZ, 0x2 ;  /* 0x0000000807077211 */ /* 0x000fe400078f10ff */
[----:B---3--:R-:W-:Y:S02]  /*0540*/  I2FP.F32.U32 R9, UR8 ;  /* 0x0000000800097c45 */ /* 0x008fe40008201000 */
[----:B------:R-:W-:Y:S01]  /*0550*/  LOP3.LUT R7, R7, 0xfffffffc, RZ, 0xc0, !PT ;  /* 0xfffffffc07077812 */ /* 0x000fe200078ec0ff */
[----:B------:R-:W-:Y:S01]  /*0560*/  VOTEU.ALL UP0, P0 ;  /* 0x00000000003f7886 */ /* 0x000fe20000000000 */
[----:B------:R-:W-:Y:S01]  /*0570*/  LOP3.LUT R2, R2, 0x3ffffffc, RZ, 0xc0, !PT ;  /* 0x3ffffffc02027812 */ /* 0x000fe200078ec0ff */
[----:B------:R-:W-:Y:S02]  /*0580*/  FMUL R9, R9, UR4 ;  /* 0x0000000409097c20 */ /* 0x000fe40008400000 */
[----:B------:R-:W-:Y:S01]  /*0590*/  IMAD.IADD R7, R8, 0x1, -R7 ;  /* 0x0000000108077824 */ /* 0x000fe200078e0a07 */
[----:B------:R-:W1:Y:S01]  /*05a0*/  @!UP0 S2UR UR11, SR_CgaCtaId ;  /* 0x00000000000b89c3 */ /* 0x000e620000008800 */
[----:B------:R-:W-:Y:S01]  /*05b0*/  IMAD.IADD R2, R5, 0x1, -R2 ;  /* 0x0000000105027824 */ /* 0x000fe200078e0a02 */
[----:B------:R-:W-:Y:S01]  /*05c0*/  VOTEU.ALL UP1, P1 ;  /* 0x00000000003f7886 */ /* 0x000fe20000820000 */
[----:B------:R-:W2:Y:S01]  /*05d0*/  F2I.U32.TRUNC.NTZ R9, R9 ;  /* 0x0000000900097305 */ /* 0x000ea2000020f000 */
[----:B0-----:R-:W-:Y:S01]  /*05e0*/  R2UR UR4, R10 ;  /* 0x000000000a0472ca */ /* 0x001fe200000e0000 */
[----:B------:R-:W-:Y:S01]  /*05f0*/  IMAD R2, R2, 0x4, R7 ;  /* 0x0000000402027824 */ /* 0x000fe200078e0207 */
[----:B------:R-:W-:Y:S01]  /*0600*/  @!UP0 UMOV UR10, 0x400 ;  /* 0x00000400000a8882 */ /* 0x000fe20000000000 */
[----:B------:R-:W-:Y:S01]  /*0610*/  @!UP1 UMOV UR13, 0x400 ;  /* 0x00000400000d9882 */ /* 0x000fe20000000000 */
[----:B------:R-:W0:Y:S01]  /*0620*/  @!UP1 S2UR UR16, SR_CgaCtaId ;  /* 0x00000000001099c3 */ /* 0x000e220000008800 */
[C---:B------:R-:W-:Y:S01]  /*0630*/  IMAD.SHL.U32 R153, R2.reuse, 0x4, RZ ;  /* 0x0000000402997824 */ /* 0x040fe200078e00ff */
[C---:B------:R-:W-:Y:S01]  /*0640*/  LEA.HI R5, R2.reuse, R2, RZ, 0x1 ;  /* 0x0000000202057211 */ /* 0x040fe200078f08ff */
[----:B------:R-:W-:Y:S01]  /*0650*/  VOTEU.ALL UP2, P1 ;  /* 0x00000000003f7886 */ /* 0x000fe20000840000 */
[----:B------:R-:W-:Y:S01]  /*0660*/  VOTEU.ALL UP3, P1 ;  /* 0x00000000003f7886 */ /* 0x000fe20000860000 */
[----:B------:R-:W-:Y:S01]  /*0670*/  VOTEU.ALL UP4, P1 ;  /* 0x00000000003f7886 */ /* 0x000fe20000880000 */
[----:B------:R-:W-:Y:S01]  /*0680*/  LOP3.LUT R5, R5, 0xfffffffe, RZ, 0xc0, !PT ;  /* 0xfffffffe05057812 */ /* 0x000fe200078ec0ff */
[----:B------:R-:W-:Y:S01]  /*0690*/  VOTEU.ALL UP5, P1 ;  /* 0x00000000003f7886 */ /* 0x000fe200008a0000 */
[C---:B------:R-:W-:Y:S01]  /*06a0*/  LOP3.LUT R153, R2.reuse, 0xc, R153, 0x78, !PT ;  /* 0x0000000c02997812 */ /* 0x040fe200078e7899 */
[----:B------:R-:W-:Y:S01]  /*06b0*/  UIADD3 UR4, -UR4, URZ, URZ ;  /* 0x0000003f04047290 */ /* 0x000fe2000fffe13f */
[----:B--2---:R-:W-:Y:S01]  /*06c0*/  R2UR UR9, R9 ;  /* 0x00000000090972ca */ /* 0x004fe200000e0000 */
[----:B------:R-:W-:Y:S01]  /*06d0*/  IMAD.IADD R5, R2, 0x1, -R5 ;  /* 0x0000000102057824 */ /* 0x000fe200078e0a05 */
[----:B------:R2:W3:Y:S01]  /*06e0*/  SHFL.IDX PT, R7, R4, RZ, 0x1f ;  /* 0x00001fff04077589 */ /* 0x0004e200000e0000 */
[----:B------:R-:W-:-:S03]  /*06f0*/  UIMAD UR7, UR7, UR4, UR15 ;  /* 0x00000004070772a4 */ /* 0x000fc6000f8e020f */
[----:B------:R-:W-:Y:S01]  /*0700*/  UMOV UR4, 0x20 ;  /* 0x0000002000047882 */ /* 0x000fe20000000000 */
[----:B-1----:R-:W-:Y:S02]  /*0710*/  @!UP0 ULEA UR12, UR11, UR10, 0x18 ;  /* 0x0000000a0b0c8291 */ /* 0x002fe4000f8ec03f */
[----:B------:R-:W-:Y:S01]  /*0720*/  ISETP.NE.AND P3, PT, R5, UR7, PT ;  /* 0x0000000705007c0c */ /* 0x000fe2000bf65270 */
[----:B------:R-:W-:-:S04]  /*0730*/  @!UP0 UIADD3 UR4, -UR4, 0x100000, URZ ;  /* 0x0010000004048890 */ /* 0x000fc8000fffe13f */
[----:B------:R-:W-:Y:S02]  /*0740*/  @!UP0 USHF.L.U32 UR5, UR4, 0xb, URZ ;  /* 0x0000000b04058899 */ /* 0x000fe4000800063f */
[----:B------:R-:W-:Y:S01]  /*0750*/  @!UP0 USHF.L.U32 UR4, UR4, 0x1, URZ ;  /* 0x0000000104048899 */ /* 0x000fe2000800063f */
[----:B------:R-:W1:Y:S01]  /*0760*/  LDC R5, c[0x0][0x140] ;  /* 0x00005000ff057b82 */ /* 0x000e620000000800 */
[----:B------:R-:W-:-:S04]  /*0770*/  @!UP1 UIADD3 UR10, -UR18, 0x100000, URZ ;  /* 0x00100000120a9890 */ /* 0x000fc8000fffe13f */
[----:B------:R-:W-:Y:S02]  /*0780*/  @!UP1 USHF.L.U32 UR11, UR10, 0xb, URZ ;  /* 0x0000000b0a0b9899 */ /* 0x000fe4000800063f */
[----:B------:R-:W-:Y:S02]  /*0790*/  @!UP1 USHF.L.U32 UR10, UR10, 0x1, URZ ;  /* 0x000000010a0a9899 */ /* 0x000fe4000800063f */
[----:B0-----:R-:W-:Y:S01]  /*07a0*/  @!UP1 ULEA UR13, UR16, UR13, 0x18 ;  /* 0x0000000d100d9291 */ /* 0x001fe2000f8ec03f */
[----:B------:R-:W-:Y:S01]  /*07b0*/  VOTEU.ALL UP0, P0 ;  /* 0x00000000003f7886 */ /* 0x000fe20000000000 */
[----:B------:R-:W-:Y:S01]  /*07c0*/  VOTEU.ALL UP1, P0 ;  /* 0x00000000003f7886 */ /* 0x000fe20000020000 */
[----:B------:R-:W-:Y:S01]  /*07d0*/  UIADD3 UR9, -UR9, URZ, URZ ;  /* 0x0000003f09097290 */ /* 0x000fe2000fffe13f */
[----:B------:R-:W-:Y:S01]  /*07e0*/  LOP3.LUT P0, RZ, R3, 0x7, RZ, 0xc0, !PT ;  /* 0x0000000703ff7812 */ /* 0x000fe2000780c0ff */
[----:B------:R-:W0:Y:S02]  /*07f0*/  FENCE.VIEW.ASYNC.S ;  /* 0x00000000000073c6 */ /* 0x000e240000000000 */
[----:B0-----:R-:W0:Y:S01]  /*0800*/  @!UP0 SYNCS.EXCH.64 URZ, [UR12+0x50], UR4 ;  /* 0x000050040c3f85b2 */ /* 0x001e220008000100 */
[----:B------:R-:W-:-:S02]  /*0810*/  @P3 LEA.HI R2, R153, R153, RZ, 0x1 ;  /* 0x0000009999023211 */ /* 0x000fc400078f08ff */
[----:B------:R-:W-:Y:S02]  /*0820*/  ISETP.LT.U32.AND P0, PT, R153, 0x8, !P0 ;  /* 0x000000089900780c */ /* 0x000fe40004701070 */
[----:B------:R-:W-:Y:S02]  /*0830*/  @P3 SHF.R.S32.HI R2, RZ, 0x1, R2 ;  /* 0x00000001ff023819 */ /* 0x000fe40000011402 */
[----:B-1----:R-:W-:Y:S02]  /*0840*/  ISETP.EQ.U32.AND P1, PT, R5, 0x1, PT ;  /* 0x000000010500780c */ /* 0x002fe40003f22070 */
[----:B------:R-:W-:Y:S01]  /*0850*/  SEL R5, RZ, 0x1, !P0 ;  /* 0x00000001ff057807 */ /* 0x000fe20004000000 */
[----:B------:R1:W0:Y:S01]  /*0860*/  @!UP1 SYNCS.EXCH.64 URZ, [UR12+0x58], UR4 ;  /* 0x000058040c3f95b2 */ /* 0x0002220008000100 */
[----:B------:R-:W-:Y:S01]  /*0870*/  NOP ;  /* 0x0000000000007918 */ /* 0x000fe20000000000 */
[----:B-1----:R-:W-:Y:S01]  /*0880*/  UIMAD UR4, UR17, UR9, UR8 ;  /* 0x00000009110472a4 */ /* 0x002fe2000f8e0208 */
[----:B------:R2:W1:Y:S05]  /*0890*/  @!UP2 SYNCS.EXCH.64 URZ, [UR13+0x30], UR10 ;  /* 0x0000300a0d3fa5b2 */ /* 0x00046a0008000100 */
[----:B------:R-:W-:-:S04]  /*08a0*/  @P3 ISETP.NE.AND P4, PT, R2, UR4, PT ;  /* 0x0000000402003c0c */ /* 0x000fc8000bf85270 */
[----:B------:R-:W-:-:S04]  /*08b0*/  @P3 SEL R152, RZ, 0x1, P4 ;  /* 0x00000001ff983807 */ /* 0x000fc80002000000 */
[----:B------:R-:W-:Y:S01]  /*08c0*/  LOP3.LUT R152, R152, R5, RZ, 0xc0, !PT ;  /* 0x0000000598987212 */ /* 0x000fe200078ec0ff */
[----:B------:R2:W0:Y:S01]  /*08d0*/  @!UP3 SYNCS.EXCH.64 URZ, [UR13+0x38], UR10 ;  /* 0x0000380a0d3fb5b2 */ /* 0x0004220008000100 */
[----:B------:R2:W0:Y:S01]  /*08e0*/  @!UP4 SYNCS.EXCH.64 URZ, [UR13+0x40], UR10 ;  /* 0x0000400a0d3fc5b2 */ /* 0x0004220008000100 */
[----:B------:R2:W0:Y:S01]  /*08f0*/  @!UP5 SYNCS.EXCH.64 URZ, [UR13+0x48], UR10 ;  /* 0x0000480a0d3fd5b2 */ /* 0x0004220008000100 */
[----:B------:R-:W-:Y:S01]  /*0900*/  NOP ;  /* 0x0000000000007918 */ /* 0x000fe20000000000 */
[----:B--23--:R-:W-:Y:S05]  /*0910*/  @!P1 BRA `(.L_x_3) ;  /* 0x0000000000089947 */ /* 0x00cfea0003800000 */
[----:B01--4-:R-:W-:Y:S01]  /*0920*/  UCGABAR_ARV ;  /* 0x00000000000079c7 */ /* 0x013fe20008000000 */
[----:B------:R-:W-:Y:S05]  /*0930*/  BRA `(.L_x_4) ;  /* 0x0000000000047947 */ /* 0x000fea0003800000 */
.L_x_3:
[----:B01--4-:R-:W-:Y:S01]  /*0940*/  NOP ;  /* 0x0000000000007918 */ /* 0x013fe20000000000 */
.L_x_4:
[----:B------:R-:W-:Y:S01]  /*0950*/  ULDC.64 UR4, c[0x0][0x598] ;  /* 0x0001660000047ab9 */ /* 0x000fe20000000a00 */
[----:B------:R-:W-:Y:S01]  /*0960*/  ULDC.64 UR50, c[0x0][0x208] ;  /* 0x0000820000327ab9 */ /* 0x000fe20000000a00 */
[----:B------:R-:W-:-:S04]  /*0970*/  ISETP.NE.U32.AND P0, PT, RZ, UR4, PT ;  /* 0x00000004ff007c0c */ /* 0x000fc8000bf05070 */
[----:B------:R-:W-:-:S13]  /*0980*/  ISETP.NE.AND.EX P0, PT, RZ, UR5, PT, P0 ;  /* 0x00000005ff007c0c */ /* 0x000fda000bf05300 */
[----:B------:R-:W-:Y:S05]  /*0990*/  @!P0 BRA `(.L_x_5) ;  /* 0x00000000001c8947 */ /* 0x000fea0003800000 */
[----:B------:R-:W0:Y:S02]  /*09a0*/  LDC.64 R4, c[0x0][0x598] ;  /* 0x00016600ff047b82 */ /* 0x000e240000000a00 */
[----:B0-----:R-:W2:Y:S02]  /*09b0*/  LDG.E.64 R4, desc[UR50][R4.64] ;  /* 0x0000003204047981 */ /* 0x001ea4000c1e1b00 */
[----:B--2---:R-:W-:-:S04]  /*09c0*/  ISETP.NE.U32.AND P0, PT, R4, RZ, PT ;  /* 0x000000ff0400720c */ /* 0x004fc80003f05070 */
[----:B------:R-:W-:-:S13]  /*09d0*/  ISETP.NE.AND.EX P0, PT, R5, RZ, PT, P0 ;  /* 0x000000ff0500720c */ /* 0x000fda0003f05300 */
[----:B------:R-:W-:Y:S05]  /*09e0*/  @!P0 BRA `(.L_x_5) ;  /* 0x0000000000088947 */ /* 0x000fea0003800000 */
[----:B------:R0:W5:Y:S01]  /*09f0*/  LD.E R23, desc[UR50][R4.64] ;  /* 0x0000003204177980 */ /* 0x000162000c101900 */
[----:B------:R-:W-:Y:S05]  /*0a00*/  BRA `(.L_x_6) ;  /* 0x0000000000247947 */ /* 0x000fea0003800000 */
.L_x_5:
[----:B------:R-:W-:Y:S02]  /*0a10*/  ULDC.64 UR4, c[0x0][0x588] ;  /* 0x0001620000047ab9 */ /* 0x000fe40000000a00 */
[----:B------:R-:W-:-:S04]  /*0a20*/  ISETP.NE.U32.AND P0, PT, RZ, UR4, PT ;  /* 0x00000004ff007c0c */ /* 0x000fc8000bf05070 */
[----:B------:R-:W-:-:S13]  /*0a30*/  ISETP.NE.AND.EX P0, PT, RZ, UR5, PT, P0 ;  /* 0x00000005ff007c0c */ /* 0x000fda000bf05300 */
[----:B------:R-:W-:Y:S05]  /*0a40*/  @!P0 BRA `(.L_x_7) ;  /* 0x00000000000c8947 */ /* 0x000fea0003800000 */
[----:B------:R-:W0:Y:S02]  /*0a50*/  LDC.64 R4, c[0x0][0x588] ;  /* 0x00016200ff047b82 */ /* 0x000e240000000a00 */
[----:B0-----:R1:W5:Y:S01]  /*0a60*/  LDG.E R23, desc[UR50][R4.64] ;  /* 0x0000003204177981 */ /* 0x001362000c1e1900 */
[----:B------:R-:W-:Y:S05]  /*0a70*/  BRA `(.L_x_6) ;  /* 0x0000000000087947 */ /* 0x000fea0003800000 */
.L_x_7:
[----:B------:R-:W-:Y:S02]  /*0a80*/  ULDC UR4, c[0x0][0x580] ;  /* 0x0001600000047ab9 */ /* 0x000fe40000000800 */
[----:B------:R-:W-:-:S07]  /*0a90*/  IMAD.U32 R23, RZ, RZ, UR4 ;  /* 0x00000004ff177e24 */ /* 0x000fce000f8e00ff */
.L_x_6:
[----:B------:R-:W-:Y:S02]  /*0aa0*/  ULDC.64 UR4, c[0x0][0x5a0] ;  /* 0x0001680000047ab9 */ /* 0x000fe40000000a00 */
[----:B------:R-:W-:-:S04]  /*0ab0*/  ISETP.NE.U32.AND P0, PT, RZ, UR4, PT ;  /* 0x00000004ff007c0c */ /* 0x000fc8000bf05070 */
[----:B------:R-:W-:-:S13]  /*0ac0*/  ISETP.NE.AND.EX P0, PT, RZ, UR5, PT, P0 ;  /* 0x00000005ff007c0c */ /* 0x000fda000bf05300 */
[----:B------:R-:W-:Y:S05]  /*0ad0*/  @!P0 BRA `(.L_x_8) ;  /* 0x00000000001c8947 */ /* 0x000fea0003800000 */
[----:B01----:R-:W0:Y:S02]  /*0ae0*/  LDC.64 R4, c[0x0][0x5a0] ;  /* 0x00016800ff047b82 */ /* 0x003e240000000a00 */
[----:B0-----:R-:W2:Y:S02]  /*0af0*/  LDG.E.64 R4, desc[UR50][R4.64] ;  /* 0x0000003204047981 */ /* 0x001ea4000c1e1b00 */
[----:B--2---:R-:W-:-:S04]  /*0b00*/  ISETP.NE.U32.AND P0, PT, R4, RZ, PT ;  /* 0x000000ff0400720c */ /* 0x004fc80003f05070 */
[----:B------:R-:W-:-:S13]  /*0b10*/  ISETP.NE.AND.EX P0, PT, R5, RZ, PT, P0 ;  /* 0x000000ff0500720c */ /* 0x000fda0003f05300 */
[----:B------:R-:W-:Y:S05]  /*0b20*/  @!P0 BRA `(.L_x_8) ;  /* 0x0000000000088947 */ /* 0x000fea0003800000 */
[----:B------:R0:W5:Y:S01]  /*0b30*/  LD.E R22, desc[UR50][R4.64] ;  /* 0x0000003204167980 */ /* 0x000162000c101900 */
[----:B------:R-:W-:Y:S05]  /*0b40*/  BRA `(.L_x_9) ;  /* 0x0000000000247947 */ /* 0x000fea0003800000 */
.L_x_8:
[----:B------:R-:W-:Y:S02]  /*0b50*/  ULDC.64 UR4, c[0x0][0x590] ;  /* 0x0001640000047ab9 */ /* 0x000fe40000000a00 */
[----:B------:R-:W-:-:S04]  /*0b60*/  ISETP.NE.U32.AND P0, PT, RZ, UR4, PT ;  /* 0x00000004ff007c0c */ /* 0x000fc8000bf05070 */
[----:B------:R-:W-:-:S13]  /*0b70*/  ISETP.NE.AND.EX P0, PT, RZ, UR5, PT, P0 ;  /* 0x00000005ff007c0c */ /* 0x000fda000bf05300 */
[----:B------:R-:W-:Y:S05]  /*0b80*/  @!P0 BRA `(.L_x_10) ;  /* 0x00000000000c8947 */ /* 0x000fea0003800000 */
[----:B01----:R-:W0:Y:S02]  /*0b90*/  LDC.64 R4, c[0x0][0x590] ;  /* 0x00016400ff047b82 */ /* 0x003e240000000a00 */
[----:B0-----:R1:W5:Y:S01]  /*0ba0*/  LDG.E R22, desc[UR50][R4.64] ;  /* 0x0000003204167981 */ /* 0x001362000c1e1900 */
[----:B------:R-:W-:Y:S05]  /*0bb0*/  BRA `(.L_x_9) ;  /* 0x0000000000087947 */ /* 0x000fea0003800000 */
.L_x_10:
[----:B------:R-:W-:Y:S02]  /*0bc0*/  ULDC UR4, c[0x0][0x584] ;  /* 0x0001610000047ab9 */ /* 0x000fe40000000800 */
[----:B------:R-:W-:-:S07]  /*0bd0*/  IMAD.U32 R22, RZ, RZ, UR4 ;  /* 0x00000004ff167e24 */ /* 0x000fce000f8e00ff */
.L_x_9:
[----:B------:R-:W-:Y:S01]  /*0be0*/  ULDC UR4, c[0x0][0x65c] ;  /* 0x0001970000047ab9 */ /* 0x000fe20000000800 */
[----:B01----:R-:W0:Y:S01]  /*0bf0*/  LDC.64 R4, c[0x0][0x650] ;  /* 0x00019400ff047b82 */ /* 0x003e220000000a00 */
[----:B------:R-:W-:Y:S01]  /*0c00*/  UISETP.NE.AND UP2, UPT, UR4, 0x1, UPT ;  /* 0x000000010400788c */ /* 0x000fe2000bf45270 */
[----:B------:R-:W-:Y:S01]  /*0c10*/  IMAD.MOV.U32 R18, RZ, RZ, -0x1 ;  /* 0xffffffffff127424 */ /* 0x000fe200078e00ff */
[----:B------:R-:W-:Y:S01]  /*0c20*/  UISETP.NE.AND UP0, UPT, UR19, 0x2, UPT ;  /* 0x000000021300788c */ /* 0x000fe2000bf05270 */
[----:B------:R-:W-:Y:S01]  /*0c30*/  IMAD.MOV.U32 R19, RZ, RZ, -0x1 ;  /* 0xffffffffff137424 */ /* 0x000fe200078e00ff */
[----:B------:R-:W-:-:S07]  /*0c40*/  UP2UR UR40, UPR, URZ, 0x4 ;  /* 0x000000043f287883 */ /* 0x000fce0008000000 */
[----:B------:R-:W-:Y:S01]  /*0c50*/  @UP2 ULDC UR12, c[0x0][0x10] ;  /* 0x00000400000c2ab9 */ /* 0x000fe20000000800 */
[----:B------:R-:W-:Y:S01]  /*0c60*/  @UP2 UMOV UR4, UR8 ;  /* 0x0000000800042c82 */ /* 0x000fe20008000000 */
[----:B------:R-:W-:Y:S01]  /*0c70*/  @UP2 UMOV UR5, URZ ;  /* 0x0000003f00052c82 */ /* 0x000fe20008000000 */
[----:B------:R-:W-:Y:S01]  /*0c80*/  @!UP2 ULDC UR16, c[0x0][0xc] ;  /* 0x000003000010aab9 */ /* 0x000fe20000000800 */
[----:B------:R-:W-:Y:S01]  /*0c90*/  @UP2 UIMAD.WIDE.U32 UR12, UR15, UR12, UR4 ;  /* 0x0000000c0f0c22a5 */ /* 0x000fe2000f8e0004 */
[----:B------:R-:W-:Y:S02]  /*0ca0*/  ULDC UR10, c[0x0][0xc] ;  /* 0x00000300000a7ab9 */ /* 0x000fe40000000800 */
[----:B------:R-:W-:Y:S01]  /*0cb0*/  @UP2 UMOV UR4, URZ ;  /* 0x0000003f00042c82 */ /* 0x000fe20008000000 */
[----:B------:R-:W-:Y:S01]  /*0cc0*/  UMOV UR5, URZ ;  /* 0x0000003f00057c82 */ /* 0x000fe20008000000 */
[----:B------:R-:W-:Y:S01]  /*0cd0*/  @UP2 UIADD3 UR18, UR13, UR4, URZ ;  /* 0x000000040d122290 */ /* 0x000fe2000fffe03f */
[----:B------:R-:W-:-:S02]  /*0ce0*/  ULDC UR11, c[0x0][0x10] ;  /* 0x00000400000b7ab9 */ /* 0x000fc40000000800 */
[----:B------:R-:W-:Y:S01]  /*0cf0*/  UMOV UR4, UR15 ;  /* 0x0000000f00047c82 */ /* 0x000fe20008000000 */
[----:B------:R-:W-:Y:S02]  /*0d00*/  UIMAD.WIDE.U32 UR10, UR10, UR11, URZ ;  /* 0x0000000b0a0a72a5 */ /* 0x000fe4000f8e003f */
[----:B------:R-:W-:Y:S01]  /*0d10*/  @!UP2 UIMAD.WIDE.U32 UR4, UR8, UR16, UR4 ;  /* 0x000000100804a2a5 */ /* 0x000fe2000f8e0004 */
[----:B------:R-:W-:Y:S02]  /*0d20*/  ULDC UR13, c[0x0][0x14] ;  /* 0x00000500000d7ab9 */ /* 0x000fe40000000800 */
[----:B------:R-:W-:Y:S02]  /*0d30*/  UIMAD.WIDE.U32 UR38, UR10, UR13, URZ ;  /* 0x0000000d0a2672a5 */ /* 0x000fe4000f8e003f */
[----:B------:R-:W-:Y:S02]  /*0d40*/  UIMAD UR41, UR11, UR13, URZ ;  /* 0x0000000d0b2972a4 */ /* 0x000fe4000f8e023f */
[----:B------:R-:W-:Y:S01]  /*0d50*/  @!UP2 UMOV UR12, UR4 ;  /* 0x00000004000cac82 */ /* 0x000fe20008000000 */
[----:B------:R-:W-:Y:S01]  /*0d60*/  @!UP2 UMOV UR18, UR5 ;  /* 0x000000050012ac82 */ /* 0x000fe20008000000 */
[----:B------:R-:W-:-:S02]  /*0d70*/  UIADD3 UR41, UR39, UR41, URZ ;  /* 0x0000002927297290 */ /* 0x000fc4000fffe03f */
[----:B------:R-:W-:-:S04]  /*0d80*/  UIADD3 UR4, UP1, UR12, UR38, URZ ;  /* 0x000000260c047290 */ /* 0x000fc8000ff3e03f */
[----:B------:R-:W-:Y:S02]  /*0d90*/  UIADD3.X UR5, UR18, UR41, URZ, UP1, !UPT ;  /* 0x0000002912057290 */ /* 0x000fe40008ffe43f */
[----:B------:R-:W-:Y:S02]  /*0da0*/  USEL UR4, UR4, UR12, !UP0 ;  /* 0x0000000c04047287 */ /* 0x000fe4000c000000 */
[----:B------:R-:W-:-:S04]  /*0db0*/  USEL UR5, UR5, UR18, !UP0 ;  /* 0x0000001205057287 */ /* 0x000fc8000c000000 */
[----:B0-----:R-:W-:Y:S01]  /*0dc0*/  ISETP.LE.U32.AND P0, PT, R4, UR4, PT ;  /* 0x0000000404007c0c */ /* 0x001fe2000bf03070 */
[----:B------:R-:W-:Y:S01]  /*0dd0*/  IMAD.U32 R16, RZ, RZ, UR4 ;  /* 0x00000004ff107e24 */ /* 0x000fe2000f8e00ff */
[----:B------:R-:W-:Y:S01]  /*0de0*/  PRMT R4, RZ, 0x7610, R4 ;  /* 0x00007610ff047816 */ /* 0x000fe20000000004 */
[----:B------:R-:W-:Y:S02]  /*0df0*/  IMAD.U32 R2, RZ, RZ, UR5 ;  /* 0x00000005ff027e24 */ /* 0x000fe4000f8e00ff */
[----:B------:R-:W-:-:S03]  /*0e00*/  IMAD.U32 R17, RZ, RZ, UR5 ;  /* 0x00000005ff117e24 */ /* 0x000fc6000f8e00ff */
[----:B------:R-:W-:Y:S01]  /*0e10*/  ISETP.GE.U32.AND.EX P0, PT, R2, R5, PT, P0 ;  /* 0x000000050200720c */ /* 0x000fe20003f06100 */
[----:B------:R-:W-:-:S12]  /*0e20*/  IMAD.MOV.U32 R2, RZ, RZ, -0x1 ;  /* 0xffffffffff027424 */ /* 0x000fd800078e00ff */
[----:B------:R-:W-:Y:S05]  /*0e30*/  @P0 BRA `(.L_x_11) ;  /* 0x0000000400500947 */ /* 0x000fea0003800000 */
[----:B------:R-:W-:Y:S01]  /*0e40*/  ULDC.64 UR18, c[0x0][0x628] ;  /* 0x00018a0000127ab9 */ /* 0x000fe20000000a00 */
[C---:B------:R-:W-:Y:S01]  /*0e50*/  R2UR UR20, R16.reuse ;  /* 0x00000000101472ca */ /* 0x040fe200000e0000 */
[----:B------:R-:W-:Y:S01]  /*0e60*/  ULDC UR16, c[0x0][0x630] ;  /* 0x00018c0000107ab9 */ /* 0x000fe20000000800 */
[----:B------:R-:W-:Y:S02]  /*0e70*/  ISETP.NE.U32.AND P0, PT, RZ, UR18, PT ;  /* 0x00000012ff007c0c */ /* 0x000fe4000bf05070 */
[----:B------:R-:W-:Y:S02]  /*0e80*/  R2UR UR4, R16 ;  /* 0x00000000100472ca */ /* 0x000fe400000e0000 */
[----:B------:R-:W-:Y:S02]  /*0e90*/  ISETP.NE.AND.EX P0, PT, RZ, UR19, PT, P0 ;  /* 0x00000013ff007c0c */ /* 0x000fe4000bf05300 */
[----:B------:R-:W-:-:S11]  /*0ea0*/  R2UR UR5, R17 ;  /* 0x00000000110572ca */ /* 0x000fd600000e0000 */
[----:B------:R-:W-:Y:S05]  /*0eb0*/  @!P0 BRA `(.L_x_12) ;  /* 0x0000000000308947 */ /* 0x000fea0003800000 */
[----:B------:R-:W-:Y:S01]  /*0ec0*/  R2UR UR4, R16 ;  /* 0x00000000100472ca */ /* 0x000fe200000e0000 */
[----:B------:R-:W-:Y:S01]  /*0ed0*/  ULDC UR12, c[0x0][0x634] ;  /* 0x00018d00000c7ab9 */ /* 0x000fe20000000800 */
[----:B------:R-:W-:-:S11]  /*0ee0*/  R2UR UR15, R17 ;  /* 0x00000000110f72ca */ /* 0x000fd600000e0000 */
[----:B------:R-:W-:-:S04]  /*0ef0*/  UIADD3 UR12, UP1, UR4, UR12, URZ ;  /* 0x0000000c040c7290 */ /* 0x000fc8000ff3e03f */
[----:B------:R-:W-:-:S04]  /*0f00*/  UIADD3.X UR15, URZ, UR15, URZ, UP1, !UPT ;  /* 0x0000000f3f0f7290 */ /* 0x000fc80008ffe43f */
[----:B------:R-:W-:-:S04]  /*0f10*/  UIMAD.WIDE.U32 UR4, UR15, UR18, URZ ;  /* 0x000000120f0472a5 */ /* 0x000fc8000f8e003f */
[----:B------:R-:W-:Y:S02]  /*0f20*/  UIMAD.WIDE.U32 UR10, UP1, UR12, UR19, UR4 ;  /* 0x000000130c0a72a5 */ /* 0x000fe4000f820004 */
[----:B------:R-:W-:Y:S02]  /*0f30*/  UIMAD.WIDE.U32 UR4, UR12, UR18, URZ ;  /* 0x000000120c0472a5 */ /* 0x000fe4000f8e003f */
[----:B------:R-:W-:Y:S02]  /*0f40*/  UIADD3.X UR13, URZ, URZ, URZ, UP1, !UPT ;  /* 0x0000003f3f0d7290 */ /* 0x000fe40008ffe43f */
[----:B------:R-:W-:Y:S01]  /*0f50*/  UIADD3 URZ, UP1, UR5, UR10, URZ ;  /* 0x0000000a053f7290 */ /* 0x000fe2000ff3e03f */
[----:B------:R-:W-:-:S03]  /*0f60*/  UMOV UR12, UR11 ;  /* 0x0000000b000c7c82 */ /* 0x000fc60008000000 */
[----:B------:R-:W-:-:S12]  /*0f70*/  UIMAD.WIDE.U32.X UR4, UR15, UR19, UR12, UP1 ;  /* 0x000000130f0472a5 */ /* 0x000fd800088e040c */
.L_x_12:
[----:B------:R-:W-:Y:S01]  /*0f80*/  USHF.R.U64 UR4, UR4, UR16, UR5 ;  /* 0x0000001004047299 */ /* 0x000fe20008001205 */
[----:B------:R-:W-:Y:S01]  /*0f90*/  R2UR UR11, R17 ;  /* 0x00000000110b72ca */ /* 0x000fe200000e0000 */
[----:B------:R-:W-:Y:S02]  /*0fa0*/  USHF.R.U32.HI UR5, URZ, UR16, UR5 ;  /* 0x000000103f057299 */ /* 0x000fe40008011605 */
[----:B------:R-:W-:Y:S01]  /*0fb0*/  UIADD3 UR12, UP1, URZ, -UR4, URZ ;  /* 0x800000043f0c7290 */ /* 0x000fe2000ff3e03f */
[----:B------:R-:W-:Y:S01]  /*0fc0*/  ULDC.64 UR18, c[0x0][0x620] ;  /* 0x0001880000127ab9 */ /* 0x000fe20000000a00 */
[----:B------:R-:W-:Y:S02]  /*0fd0*/  UISETP.NE.AND UP2, UPT, UR40, URZ, UPT ;  /* 0x0000003f2800728c */ /* 0x000fe4000bf45270 */
[----:B------:R-:W-:Y:S01]  /*0fe0*/  UIADD3.X UR5, URZ, ~UR5, URZ, UP1, !UPT ;  /* 0x800000053f057290 */ /* 0x000fe20008ffe43f */
[----:B------:R-:W-:Y:S01]  /*0ff0*/  UMOV UR10, UR20 ;  /* 0x00000014000a7c82 */ /* 0x000fe20008000000 */
[----:B------:R-:W-:-:S02]  /*1000*/  ULDC UR13, c[0x0][0x618] ;  /* 0x00018600000d7ab9 */ /* 0x000fc40000000800 */
[----:B------:R-:W-:Y:S02]  /*1010*/  UIMAD UR5, UR5, UR18, URZ ;  /* 0x00000012050572a4 */ /* 0x000fe4000f8e023f */
[----:B------:R-:W-:Y:S02]  /*1020*/  UIMAD.WIDE.U32 UR10, UR12, UR18, UR10 ;  /* 0x000000120c0a72a5 */ /* 0x000fe4000f8e000a */
[----:B------:R-:W-:Y:S02]  /*1030*/  UIMAD UR12, UR12, UR19, UR5 ;  /* 0x000000130c0c72a4 */ /* 0x000fe4000f8e0205 */
[----:B------:R-:W-:Y:S02]  /*1040*/  @UP2 UIMAD UR7, UR17, UR9, UR8 ;  /* 0x00000009110722a4 */ /* 0x000fe4000f8e0208 */
[----:B------:R-:W-:Y:S01]  /*1050*/  UIADD3 UR11, UR11, UR12, URZ ;  /* 0x0000000c0b0b7290 */ /* 0x000fe2000fffe03f */
[----:B------:R-:W-:Y:S01]  /*1060*/  ULDC.64 UR8, c[0x0][0x640] ;  /* 0x0001900000087ab9 */ /* 0x000fe20000000a00 */
[----:B------:R-:W-:-:S02]  /*1070*/  ULDC UR15, c[0x0][0x608] ;  /* 0x00018200000f7ab9 */ /* 0x000fc40000000800 */
[----:B------:R-:W-:Y:S01]  /*1080*/  USHF.R.U64 UR20, UR10, UR13, UR11 ;  /* 0x0000000d0a147299 */ /* 0x000fe2000800120b */
[----:B------:R-:W-:Y:S01]  /*1090*/  ISETP.NE.U32.AND P0, PT, RZ, UR8, PT ;  /* 0x00000008ff007c0c */ /* 0x000fe2000bf05070 */
[----:B------:R-:W-:Y:S01]  /*10a0*/  USHF.R.U32.HI UR11, URZ, UR13, UR11 ;  /* 0x0000000d3f0b7299 */ /* 0x000fe2000801160b */
[----:B------:R-:W-:Y:S02]  /*10b0*/  ULDC UR21, c[0x0][0x658] ;  /* 0x0001960000157ab9 */ /* 0x000fe40000000800 */
[----:B------:R-:W-:Y:S01]  /*10c0*/  ISETP.NE.AND.EX P0, PT, RZ, UR9, PT, P0 ;  /* 0x00000009ff007c0c */ /* 0x000fe2000bf05300 */
[----:B------:R-:W-:Y:S02]  /*10d0*/  USHF.R.U64 UR25, UR20, UR15, UR11 ;  /* 0x0000000f14197299 */ /* 0x000fe4000800120b */
[----:B------:R-:W-:Y:S01]  /*10e0*/  USHF.R.U32.HI UR11, URZ, UR15, UR11 ;  /* 0x0000000f3f0b7299 */ /* 0x000fe2000801160b */
[----:B------:R-:W-:Y:S01]  /*10f0*/  UMOV UR10, 0xffffffff ;  /* 0xffffffff000a7882 */ /* 0x000fe20000000000 */
[----:B------:R-:W-:Y:S01]  /*1100*/  ULDC UR5, c[0x0][0x600] ;  /* 0x0001800000057ab9 */ /* 0x000fe20000000800 */
[----:B------:R-:W-:-:S02]  /*1110*/  USHF.L.U32 UR10, UR10, UR21, URZ ;  /* 0x000000150a0a7299 */ /* 0x000fc4000800063f */
[----:B------:R-:W-:Y:S02]  /*1120*/  USHF.R.U64 UR26, UR25, UR21, UR11 ;  /* 0x00000015191a7299 */ /* 0x000fe4000800120b */
[----:B------:R-:W-:Y:S02]  /*1130*/  ULOP3.LUT UR15, URZ, UR10, URZ, 0x33, !UPT ;  /* 0x0000000a3f0f7292 */ /* 0x000fe4000f8e333f */
[----:B------:R-:W-:Y:S02]  /*1140*/  UIADD3 UR19, UR5, -0x1, URZ ;  /* 0xffffffff05137890 */ /* 0x000fe4000fffe03f */
[----:B------:R-:W-:Y:S01]  /*1150*/  USHF.R.U32.HI UR11, URZ, UR21, UR11 ;  /* 0x000000153f0b7299 */ /* 0x000fe2000801160b */
[----:B------:R-:W-:Y:S01]  /*1160*/  ULDC UR22, c[0x0][0x648] ;  /* 0x0001920000167ab9 */ /* 0x000fe20000000800 */
[----:B------:R-:W-:Y:S01]  /*1170*/  ULDC UR23, c[0x0][0x638] ;  /* 0x00018e0000177ab9 */ /* 0x000fe20000000800 */
[----:B------:R-:W-:Y:S01]  /*1180*/  UMOV UR24, 0x1 ;  /* 0x0000000100187882 */ /* 0x000fe20000000000 */
[----:B------:R-:W-:Y:S01]  /*1190*/  UMOV UR10, UR26 ;  /* 0x0000001a000a7c82 */ /* 0x000fe20008000000 */
[----:B------:R-:W-:Y:S07]  /*11a0*/  @!P0 BRA `(.L_x_13) ;  /* 0x0000000000308947 */ /* 0x000fee0003800000 */
[----:B------:R-:W-:Y:S02]  /*11b0*/  ULDC UR16, c[0x0][0x64c] ;  /* 0x0001930000107ab9 */ /* 0x000fe40000000800 */
        /* <DEDUP_REMOVED lines=8> */
[----:B------:R-:W-:-:S07]  /*1240*/  UIMAD.WIDE.U32.X UR8, UR18, UR9, UR16, UP1 ;  /* 0x00000009120872a5 */ /* 0x000fce00088e0410 */
[----:B------:R-:W-:Y:S01]  /*1250*/  UMOV UR10, UR8 ;  /* 0x00000008000a7c82 */ /* 0x000fe20008000000 */
[----:B------:R-:W-:-:S05]  /*1260*/  UMOV UR11, UR9 ;  /* 0x00000009000b7c82 */ /* 0x000fca0008000000 */
.L_x_13:
[----:B------:R-:W-:Y:S01]  /*1270*/  USHF.R.U64 UR9, UR10, UR22, UR11 ;  /* 0x000000160a097299 */ /* 0x000fe2000800120b */
[----:B------:R-:W-:Y:S01]  /*1280*/  IMAD.MOV.U32 R4, RZ, RZ, 0x1 ;  /* 0x00000001ff047424 */ /* 0x000fe200078e00ff */
[----:B------:R-:W-:Y:S01]  /*1290*/  USHF.L.U32 UR8, UR24, UR21, URZ ;  /* 0x0000001518087299 */ /* 0x000fe2000800063f */
[----:B------:R-:W-:Y:S01]  /*12a0*/  IMAD.U32 R19, RZ, RZ, UR4 ;  /* 0x00000004ff137e24 */ /* 0x000fe2000f8e00ff */
[----:B------:R-:W-:Y:S02]  /*12b0*/  ULOP3.LUT UR15, UR25, UR15, URZ, 0xc0, !UPT ;  /* 0x0000000f190f7292 */ /* 0x000fe4000f8ec03f */
[----:B------:R-:W-:Y:S02]  /*12c0*/  UIADD3 UR10, -UR9, URZ, URZ ;  /* 0x0000003f090a7290 */ /* 0x000fe4000fffe13f */
[----:B------:R-:W-:Y:S02]  /*12d0*/  UIMAD UR15, UR8, UR9, UR15 ;  /* 0x00000009080f72a4 */ /* 0x000fe4000f8e020f */
[----:B------:R-:W-:-:S02]  /*12e0*/  ULOP3.LUT UR19, UR20, UR19, URZ, 0xc0, !UPT ;  /* 0x0000001314137292 */ /* 0x000fc4000f8ec03f */
[----:B------:R-:W-:Y:S01]  /*12f0*/  UIMAD UR8, UR10, UR23, UR26 ;  /* 0x000000170a0872a4 */ /* 0x000fe2000f8e021a */
[----:B------:R-:W-:Y:S01]  /*1300*/  ULDC UR9, c[0x0][0x610] ;  /* 0x0001840000097ab9 */ /* 0x000fe20000000800 */
[----:B------:R-:W-:Y:S02]  /*1310*/  UISETP.NE.AND UP1, UPT, UR40, URZ, UPT ;  /* 0x0000003f2800728c */ /* 0x000fe4000bf25270 */
[----:B------:R-:W-:Y:S02]  /*1320*/  UIMAD UR7, UR15, UR9, UR7 ;  /* 0x000000090f0772a4 */ /* 0x000fe4000f8e0207 */
[----:B------:R-:W-:-:S04]  /*1330*/  UIMAD UR8, UR8, UR5, UR19 ;  /* 0x00000005080872a4 */ /* 0x000fc8000f8e0213 */
[----:B------:R-:W-:Y:S02]  /*1340*/  USEL UR5, UR8, UR7, !UP1 ;  /* 0x0000000708057287 */ /* 0x000fe4000c800000 */
[----:B------:R-:W-:-:S04]  /*1350*/  USEL UR7, UR7, UR8, !UP1 ;  /* 0x0000000807077287 */ /* 0x000fc8000c800000 */
[----:B------:R-:W-:Y:S02]  /*1360*/  IMAD.U32 R2, RZ, RZ, UR5 ;  /* 0x00000005ff027e24 */ /* 0x000fe4000f8e00ff */
[----:B------:R-:W-:-:S07]  /*1370*/  IMAD.U32 R18, RZ, RZ, UR7 ;  /* 0x00000007ff127e24 */ /* 0x000fce000f8e00ff */
.L_x_11:
[----:B------:R-:W-:Y:S05]  /*1380*/  @!P1 BRA `(.L_x_14) ;  /* 0x00000000000c9947 */ /* 0x000fea0003800000 */
[----:B------:R-:W-:Y:S01]  /*1390*/  UCGABAR_WAIT ;  /* 0x0000000000007dc7 */ /* 0x000fe20008000000 */
[----:B------:R-:W-:Y:S01]  /*13a0*/  CCTL.IVALL ;  /* 0x00000000ff00798f */ /* 0x000fe20002000000 */
[----:B------:R-:W-:Y:S05]  /*13b0*/  BRA `(.L_x_15) ;  /* 0x0000000000047947 */ /* 0x000fea0003800000 */
.L_x_14:
[----:B------:R-:W-:Y:S06]  /*13c0*/  BAR.SYNC.DEFER_BLOCKING 0x0 ;  /* 0x0000000000007b1d */ /* 0x000fec0000010000 */
.L_x_15:
[----:B------:R-:W-:Y:S02]  /*13d0*/  ULDC UR4, c[0x0][0x28c] ;  /* 0x0000a30000047ab9 */ /* 0x000fe40000000800 */
[----:B------:R-:W-:-:S04]  /*13e0*/  UIADD3 UR4, UR4, 0x7f, URZ ;  /* 0x0000007f04047890 */ /* 0x000fc8000fffe03f */
[----:B------:R-:W-:-:S04]  /*13f0*/  USHF.R.S32.HI UR5, URZ, 0x1f, UR4 ;  /* 0x0000001f3f057899 */ /* 0x000fc80008011404 */
[----:B------:R-:W-:-:S04]  /*1400*/  ULEA.HI UR5, UR5, UR4, URZ, 0x7 ;  /* 0x0000000405057291 */ /* 0x000fc8000f8f383f */
[----:B------:R-:W-:Y:S01]  /*1410*/  USHF.R.S32.HI UR37, URZ, 0x7, UR5 ;  /* 0x000000073f257899 */ /* 0x000fe20008011405 */
[----:B------:R-:W-:Y:S11]  /*1420*/  @!P2 BRA `(.L_x_16) ;  /* 0x0000009400d8a947 */ /* 0x000ff60003800000 */
[----:B------:R-:W-:-:S06]  /*1430*/  UISETP.GT.U32.AND UP1, UPT, UR14, 0x1, UPT ;  /* 0x000000010e00788c */ /* 0x000fcc000bf24070 */
[----:B------:R-:W-:-:S13]  /*1440*/  PLOP3.LUT P0, PT, PT, PT, UP1, 0x80, 0x0 ;  /* 0x000000000000781c */ /* 0x000fda0003f0f018 */
[----:B------:R-:W-:Y:S05]  /*1450*/  @P0 EXIT ;  /* 0x000000000000094d */ /* 0x000fea0003800000 */
.L_x_17:
[----:B------:R-:W-:-:S08]  /*1460*/  NOP ;  /* 0x0000000000007918 */ /* 0x000fd00000000000 */
[----:B------:R-:W0:Y:S02]  /*1470*/  USETMAXREG.TRY_ALLOC.CTAPOOL UP1, 0xe8 ;  /* 0x000000e8000079c8 */ /* 0x000e240008020600 */
[----:B0-----:R-:W-:-:S13]  /*1480*/  PLOP3.LUT P0, PT, PT, PT, UP1, 0x80, 0x0 ;  /* 0x000000000000781c */ /* 0x001fda0003f0f018 */
[----:B------:R-:W-:Y:S05]  /*1490*/  @!P0 BRA `(.L_x_17) ;  /* 0xfffffffc00f08947 */ /* 0x000fea000383ffff */
[----:B------:R-:W-:-:S13]  /*14a0*/  LOP3.LUT P0, RZ, R4, 0xff, RZ, 0xc0, !PT ;  /* 0x000000ff04ff7812 */ /* 0x000fda000780c0ff */
[----:B------:R-:W-:Y:S05]  /*14b0*/  @!P0 EXIT ;  /* 0x000000000000894d */ /* 0x000fea0003800000 */
[----:B------:R-:W0:Y:S01]  /*14c0*/  S2UR UR5, SR_CgaCtaId ;  /* 0x00000000000579c3 */ /* 0x000e220000008800 */
[----:B------:R-:W-:Y:S01]  /*14d0*/  VIADD R7, R7, 0xffffffff ;  /* 0xffffffff07077836 */ /* 0x000fe20000000000 */
[CC--:B------:R-:W-:Y:S01]  /*14e0*/  LEA.HI R0, R6.reuse, R3.reuse, RZ, 0x2 ;  /* 0x0000000306007211 */ /* 0x0c0fe200078f10ff */
[----:B------:R-:W-:Y:S01]  /*14f0*/  UMOV UR43, 0x400 ;  /* 0x00000400002b7882 */ /* 0x000fe20000000000 */
[----:B------:R-:W-:Y:S01]  /*1500*/  LEA.HI R6, R6, R3, RZ, 0x5 ;  /* 0x0000000306067211 */ /* 0x000fe200078f28ff */
[----:B------:R-:W-:Y:S01]  /*1510*/  USHF.R.U32.HI UR4, URZ, 0x1, UR37 ;  /* 0x000000013f047899 */ /* 0x000fe20008011625 */
[----:B------:R-:W-:Y:S01]  /*1520*/  R2UR UR45, R7 ;  /* 0x00000000072d72ca */ /* 0x000fe200000e0000 */
[----:B------:R-:W-:Y:S01]  /*1530*/  ULOP3.LUT UR44, UR37, 0x1, URZ, 0xc0, !UPT ;  /* 0x00000001252c7892 */ /* 0x000fe2000f8ec03f */
[--C-:B------:R-:W-:Y:S01]  /*1540*/  SHF.R.S32.HI R154, RZ, 0x2, R0.reuse ;  /* 0x00000002ff9a7819 */ /* 0x100fe20000011400 */
[----:B------:R-:W-:Y:S01]  /*1550*/  UISETP.LT.AND UP1, UPT, UR37, 0x1, UPT ;  /* 0x000000012500788c */ /* 0x000fe2000bf21270 */
[----:B------:R-:W-:Y:S01]  /*1560*/  SHF.R.S32.HI R5, RZ, 0x1f, R0 ;  /* 0x0000001fff057819 */ /* 0x000fe20000011400 */
[----:B------:R-:W-:Y:S01]  /*1570*/  ULOP3.LUT UR4, UR4, 0x1, URZ, 0xc0, !UPT ;  /* 0x0000000104047892 */ /* 0x000fe2000f8ec03f */
[----:B------:R-:W-:Y:S01]  /*1580*/  LOP3.LUT R156, R0, 0xfffffffc, RZ, 0xc0, !PT ;  /* 0xfffffffc009c7812 */ /* 0x000fe200078ec0ff */
[----:B------:R-:W-:Y:S01]  /*1590*/  ULDC UR6, c[0x0][0x284] ;  /* 0x0000a10000067ab9 */ /* 0x000fe20000000800 */
[----:B------:R-:W-:Y:S01]  /*15a0*/  LEA.HI R5, R5, R154, RZ, 0x3 ;  /* 0x0000009a05057211 */ /* 0x000fe200078f18ff */
[----:B------:R-:W-:Y:S01]  /*15b0*/  USEL UR44, UR44, URZ, !UP0 ;  /* 0x0000003f2c2c7287 */ /* 0x000fe2000c000000 */
[----:B------:R-:W-:Y:S01]  /*15c0*/  ISETP.NE.AND P0, PT, R7, RZ, PT ;  /* 0x000000ff0700720c */ /* 0x000fe20003f05270 */
[----:B------:R-:W-:Y:S01]  /*15d0*/  USEL UR47, UR37, 0x1, UP1 ;  /* 0x00000001252f7887 */ /* 0x000fe20008800000 */
[----:B------:R-:W-:Y:S01]  /*15e0*/  LOP3.LUT R5, R5, 0xfffffff8, RZ, 0xc0, !PT ;  /* 0xfffffff805057812 */ /* 0x000fe200078ec0ff */
[----:B------:R-:W-:Y:S01]  /*15f0*/  USHF.L.U32 UR45, UR45, 0x3, URZ ;  /* 0x000000032d2d7899 */ /* 0x000fe2000800063f */
[----:B------:R-:W-:Y:S01]  /*1600*/  IMAD.IADD R156, R3, 0x1, -R156 ;  /* 0x00000001039c7824 */ /* 0x000fe200078e0a9c */
[----:B------:R-:W-:Y:S01]  /*1610*/  UISETP.EQ.U32.AND UP0, UPT, UR4, 0x1, !UP0 ;  /* 0x000000010400788c */ /* 0x000fe2000c702070 */
[----:B------:R-:W-:Y:S01]  /*1620*/  SEL R170, RZ, 0x1, P0 ;  /* 0x00000001ffaa7807 */ /* 0x000fe20000000000 */
[----:B------:R-:W-:Y:S01]  /*1630*/  IMAD.IADD R154, R154, 0x1, -R5 ;  /* 0x000000019a9a7824 */ /* 0x000fe200078e0a05 */
[----:B0-----:R-:W-:Y:S01]  /*1640*/  ULEA UR43, UR5, UR43, 0x18 ;  /* 0x0000002b052b7291 */ /* 0x001fe2000f8ec03f */
[----:B------:R-:W-:Y:S01]  /*1650*/  SHF.R.S32.HI R5, RZ, 0x5, R6 ;  /* 0x00000005ff057819 */ /* 0x000fe20000011406 */
[----:B------:R-:W-:Y:S01]  /*1660*/  IMAD.U32 R158, RZ, RZ, UR45 ;  /* 0x0000002dff9e7e24 */ /* 0x000fe2000f8e00ff */
[----:B------:R-:W-:Y:S01]  /*1670*/  ULOP3.LUT UR36, UR42, 0x1, URZ, 0xfc, !UPT ;  /* 0x000000012a247892 */ /* 0x000fe2000f8efc3f */
[--C-:B------:R-:W-:Y:S01]  /*1680*/  SHF.R.S32.HI R155, RZ, 0x1f, R154.reuse ;  /* 0x0000001fff9b7819 */ /* 0x100fe2000001149a */
[----:B------:R-:W-:Y:S01]  /*1690*/  UIADD3 UR46, UR43, 0x30, URZ ;  /* 0x000000302b2e7890 */ /* 0x000fe2000fffe03f */
[C-C-:B------:R-:W-:Y:S01]  /*16a0*/  IMAD R161, R5.reuse, -0x10, -R154.reuse ;  /* 0xfffffff005a17824 */ /* 0x140fe200078e0a9a */
[C---:B------:R-:W-:Y:S01]  /*16b0*/  LOP3.LUT R160, R158.reuse, 0x8, RZ, 0xc0, !PT ;  /* 0x000000089ea07812 */ /* 0x040fe200078ec0ff */
[----:B------:R-:W-:Y:S01]  /*16c0*/  UIADD3 UR47, -UR47, UR37, URZ ;  /* 0x000000252f2f7290 */ /* 0x000fe2000fffe13f */
[----:B------:R-:W-:Y:S01]  /*16d0*/  IMAD.WIDE R154, R5, 0x10, R154 ;  /* 0x00000010059a7825 */ /* 0x000fe200078e029a */
[----:B------:R-:W-:Y:S01]  /*16e0*/  LOP3.LUT R158, R158, 0x8, RZ, 0xc, !PT ;  /* 0x000000089e9e7812 */ /* 0x000fe200078e0cff */
[----:B------:R-:W-:Y:S01]  /*16f0*/  USEL UR48, URZ, 0x1, !UP0 ;  /* 0x000000013f307887 */ /* 0x000fe2000c000000 */
[----:B------:R-:W-:Y:S01]  /*1700*/  LOP3.LUT R160, R160, 0x18, RZ, 0x3c, !PT ;  /* 0x00000018a0a07812 */ /* 0x000fe200078e3cff */
[----:B------:R-:W-:-:S02]  /*1710*/  IMAD.U32 R157, RZ, RZ, UR46 ;  /* 0x0000002eff9d7e24 */ /* 0x000fc4000f8e00ff */
[----:B------:R-:W-:Y:S02]  /*1720*/  VIADD R161, R161, UR6 ;  /* 0x00000006a1a17c36 */ /* 0x000fe40008000000 */
[----:B------:R-:W-:-:S07]  /*1730*/  VIADD R159, R157, UR45 ;  /* 0x0000002d9d9f7c36 */ /* 0x000fce0008000000 */
.L_x_293:
[----:B------:R-:W-:Y:S01]  /*1740*/  SHF.L.U32 R0, R170, 0x1f, RZ ;  /* 0x0000001faa007819 */ /* 0x000fe200000006ff */
[----:B------:R-:W-:Y:S02]  /*1750*/  ULDC UR4, c[0x0][0x28c] ;  /* 0x0000a30000047ab9 */ /* 0x000fe40000000800 */
[----:B------:R-:W-:Y:S01]  /*1760*/  ISETP.LT.AND P1, PT, RZ, UR4, PT ;  /* 0x00000004ff007c0c */ /* 0x000fe2000bf21270 */
[----:B------:R-:W0:Y:S02]  /*1770*/  SYNCS.PHASECHK.TRANS64.TRYWAIT P0, [R157+UR45], R0 ;  /* 0x000000009d0075a7 */ /* 0x000e24000800016d */
[----:B01234-:R-:W-:Y:S10]  /*1780*/  @!P0 BRA `(.L_x_18) ;  /* 0x000000a400388947 */ /* 0x01fff40003800000 */
.L_x_313:
[----:B------:R-:W-:Y:S05]  /*1790*/  @P1 BRA `(.L_x_19) ;  /* 0x0000000000401947 */ /* 0x000fea0003800000 */
[----:B0-----:R-:W-:Y:S01]  /*17a0*/  MOV R0, 0x0 ;  /* 0x0000000000007802 */ /* 0x001fe20000000f00 */
[----:B------:R-:W-:Y:S01]  /*17b0*/  ULDC.64 UR4, c[0x4][0x68] ;  /* 0x01001a0000047ab9 */ /* 0x000fe20000000a00 */
[----:B------:R-:W-:Y:S01]  /*17c0*/  ULDC.64 UR6, c[0x4][0x8] ;  /* 0x0100020000067ab9 */ /* 0x000fe20000000a00 */
[----:B------:R-:W-:Y:S01]  /*17d0*/  IMAD.U32 R4, RZ, RZ, UR4 ;  /* 0x00000004ff047e24 */ /* 0x000fe2000f8e00ff */
[----:B------:R0:W1:Y:S01]  /*17e0*/  LDC.64 R14, c[0x4][R0] ;  /* 0x01000000000e7b82 */ /* 0x0000620000000a00 */
[----:B------:R-:W-:Y:S01]  /*17f0*/  IMAD.U32 R5, RZ, RZ, UR5 ;  /* 0x00000005ff057e24 */ /* 0x000fe2000f8e00ff */
[----:B------:R-:W-:Y:S01]  /*1800*/  ULDC.64 UR4, c[0x4][0x70] ;  /* 0x01001c0000047ab9 */ /* 0x000fe20000000a00 */
[----:B------:R-:W-:Y:S02]  /*1810*/  IMAD.U32 R10, RZ, RZ, UR6 ;  /* 0x00000006ff0a7e24 */ /* 0x000fe4000f8e00ff */
[----:B------:R-:W-:Y:S02]  /*1820*/  IMAD.U32 R6, RZ, RZ, UR4 ;  /* 0x00000004ff067e24 */ /* 0x000fe4000f8e00ff */
[----:B------:R-:W-:-:S02]  /*1830*/  IMAD.U32 R7, RZ, RZ, UR5 ;  /* 0x00000005ff077e24 */ /* 0x000fc4000f8e00ff */
[----:B------:R-:W-:Y:S02]  /*1840*/  IMAD.U32 R11, RZ, RZ, UR7 ;  /* 0x00000007ff0b7e24 */ /* 0x000fe4000f8e00ff */
[----:B------:R-:W-:Y:S02]  /*1850*/  IMAD.MOV.U32 R8, RZ, RZ, 0x1e1 ;  /* 0x000001e1ff087424 */ /* 0x000fe400078e00ff */
[----:B------:R-:W-:Y:S02]  /*1860*/  IMAD.MOV.U32 R12, RZ, RZ, 0x1 ;  /* 0x00000001ff0c7424 */ /* 0x000fe400078e00ff */
[----:B0-----:R-:W-:-:S07]  /*1870*/  IMAD.MOV.U32 R13, RZ, RZ, RZ ;  /* 0x000000ffff0d7224 */ /* 0x001fce00078e00ff */
[----:B------:R-:W-:-:S07]  /*1880*/  LEPC R20, `(.L_x_19) ;  /* 0x000000001014794e */ /* 0x000fce0000000000 */
[----:B-1---5:R-:W-:Y:S05]  /*1890*/  CALL.ABS.NOINC R14 ;  /* 0x000000000e007343 */ /* 0x022fea0003c00000 */
.L_x_19:
[----:B0-----:R-:W-:-:S05]  /*18a0*/  IMAD.U32 R0, RZ, RZ, UR36 ;  /* 0x00000024ff007e24 */ /* 0x001fca000f8e00ff */
[----:B------:R-:W-:-:S13]  /*18b0*/  ISETP.NE.AND P0, PT, R0, 0x3, PT ;  /* 0x000000030000780c */ /* 0x000fda0003f05270 */
[----:B------:R-:W-:Y:S05]  /*18c0*/  @!P0 BRA `(.L_x_20) ;  /* 0x0000000000048947 */ /* 0x000fea0003800000 */
[----:B------:R-:W-:Y:S01]  /*18d0*/  BPT.TRAP 0x1 ;  /* 0x000000040000795c */ /* 0x000fe20000300000 */
.L_x_20:
[----:B------:R-:W-:Y:S02]  /*18e0*/  IMAD.U32 R3, RZ, RZ, UR44 ;  /* 0x0000002cff037e24 */ /* 0x000fe4000f8e00ff */
[----:B------:R-:W-:-:S03]  /*18f0*/  IMAD.U32 R0, RZ, RZ, UR48 ;  /* 0x00000030ff007e24 */ /* 0x000fc6000f8e00ff */
[----:B------:R-:W-:Y:S02]  /*1900*/  LEA R3, R3, UR43, 0x3 ;  /* 0x0000002b03037c11 */ /* 0x000fe4000f8e18ff */
[----:B------:R-:W-:-:S04]  /*1910*/  SHF.L.U32 R0, R0, 0x1f, RZ ;  /* 0x0000001f00007819 */ /* 0x000fc800000006ff */
[----:B------:R0:W1:Y:S01]  /*1920*/  SYNCS.PHASECHK.TRANS64.TRYWAIT P1, [R3+URZ], R0 ;  /* 0x00000000030075a7 */ /* 0x000062000802017f */
[----:B------:R-:W-:Y:S05]  /*1930*/  @!P0 BRA `(.L_x_21) ;  /* 0x0000000000048947 */ /* 0x000fea0003800000 */
[----:B------:R-:W-:Y:S01]  /*1940*/  BPT.TRAP 0x1 ;  /* 0x000000040000795c */ /* 0x000fe20000300000 */
.L_x_21:
[----:B------:R-:W-:-:S05]  /*1950*/  IMAD.U32 R4, RZ, RZ, UR47 ;  /* 0x0000002fff047e24 */ /* 0x000fca000f8e00ff */
[----:B------:R-:W-:Y:S01]  /*1960*/  ISETP.GE.AND P2, PT, R4, 0x1, PT ;  /* 0x000000010400780c */ /* 0x000fe20003f46270 */
[----:B-1----:R-:W-:-:S12]  /*1970*/  @P1 BRA `(.L_x_22) ;  /* 0x0000000000081947 */ /* 0x002fd80003800000 */
[----:B------:R-:W1:Y:S02]  /*1980*/  SYNCS.PHASECHK.TRANS64.TRYWAIT P1, [R3+URZ], R0 ;  /* 0x00000000030075a7 */ /* 0x000e64000802017f */
[----:B-1----:R-:W-:Y:S05]  /*1990*/  @!P1 BRA `(.L_x_23) ;  /* 0x000000a000c89947 */ /* 0x002fea0003800000 */
.L_x_22:
[----:B------:R-:W-:Y:S05]  /*19a0*/  WARPSYNC.ALL ;  /* 0x0000000000007948 */ /* 0x000fea0003800000 */
[----:B------:R-:W-:Y:S01]  /*19b0*/  UIADD3 UR4, UR43, 0x100, URZ ;  /* 0x000001002b047890 */ /* 0x000fe2000fffe03f */
[----:B------:R-:W-:Y:S01]  /*19c0*/  WARPGROUP.ARRIVE ;  /* 0x00000000000079c5 */ /* 0x000fe20000000000 */
[----:B------:R-:W-:Y:S02]  /*19d0*/  UIADD3 UR5, UR43, 0x8100, URZ ;  /* 0x000081002b057890 */ /* 0x000fe4000fffe03f */
[----:B------:R-:W-:Y:S02]  /*19e0*/  USHF.R.U32.HI UR4, URZ, 0x4, UR4 ;  /* 0x000000043f047899 */ /* 0x000fe40008011604 */
[----:B------:R-:W-:-:S02]  /*19f0*/  USHF.R.U32.HI UR5, URZ, 0x4, UR5 ;  /* 0x000000043f057899 */ /* 0x000fc40008011605 */
[----:B------:R-:W-:Y:S02]  /*1a00*/  ULOP3.LUT UR4, UR4, 0x3fff, URZ, 0xc0, !UPT ;  /* 0x00003fff04047892 */ /* 0x000fe4000f8ec03f */
[----:B------:R-:W-:Y:S02]  /*1a10*/  ULOP3.LUT UR5, UR5, 0x3fff, URZ, 0xc0, !UPT ;  /* 0x00003fff05057892 */ /* 0x000fe4000f8ec03f */
[----:B------:R-:W-:Y:S02]  /*1a20*/  ULOP3.LUT UR4, UR4, 0x10000, URZ, 0xfc, !UPT ;  /* 0x0001000004047892 */ /* 0x000fe4000f8efc3f */
[----:B------:R-:W-:Y:S02]  /*1a30*/  ULOP3.LUT UR5, UR5, 0x10000, URZ, 0xfc, !UPT ;  /* 0x0001000005057892 */ /* 0x000fe4000f8efc3f */
[----:B------:R-:W-:Y:S02]  /*1a40*/  ULEA UR7, UR44, UR4, 0xa ;  /* 0x000000042c077291 */ /* 0x000fe4000f8e503f */
[----:B------:R-:W-:Y:S01]  /*1a50*/  ULEA UR6, UR44, UR5, 0xc ;  /* 0x000000052c067291 */ /* 0x000fe2000f8e603f */
[----:B------:R-:W-:Y:S01]  /*1a60*/  UMOV UR9, 0x40000040 ;  /* 0x4000004000097882 */ /* 0x000fe20000000000 */
[----:B------:R-:W-:-:S03]  /*1a70*/  UMOV UR11, 0x40000040 ;  /* 0x40000040000b7882 */ /* 0x000fc60000000000 */
[----:B------:R-:W-:Y:S02]  /*1a80*/  UMOV UR8, UR7 ;  /* 0x0000000700087c82 */ /* 0x000fe40008000000 */
[----:B------:R-:W-:Y:S02]  /*1a90*/  UMOV UR10, UR6 ;  /* 0x00000006000a7c82 */ /* 0x000fe40008000000 */
[----:B------:R-:W-:Y:S01]  /*1aa0*/  HGMMA.64x256x16.F32.BF16 R24, gdesc[UR8], RZ, !UPT, gsb0 ;  /* 0x03e00000081879f0 */ /* 0x000fe2000c0018ff */
[----:B------:R-:W-:Y:S02]  /*1ab0*/  UIADD3 UR8, UR7, 0x2, URZ ;  /* 0x0000000207087890 */ /* 0x000fe4000fffe03f */
[----:B------:R-:W-:Y:S01]  /*1ac0*/  UIADD3 UR10, UR6, 0x2, URZ ;  /* 0x00000002060a7890 */ /* 0x000fe2000fffe03f */
[----:B------:R-:W-:Y:S01]  /*1ad0*/  UMOV UR9, 0x40000040 ;  /* 0x4000004000097882 */ /* 0x000fe20000000000 */
[----:B------:R-:W-:Y:S01]  /*1ae0*/  UMOV UR11, 0x40000040 ;  /* 0x40000040000b7882 */ /* 0x000fe20000000000 */
[----:B------:R-:W-:-:S02]  /*1af0*/  WARPGROUP.DEPBAR.LE gsb0, 0x0 ;  /* 0x00008000000079c5 */ /* 0x000fc40000010000 */
[----:B------:R-:W-:-:S15]  /*1b00*/  WARPGROUP.ARRIVE ;  /* 0x00000000000079c5 */ /* 0x000fde0000000000 */
[----:B------:R-:W-:-:S05]  /*1b10*/  NOP ;  /* 0x0000000000007918 */ /* 0x000fca0000000000 */
[----:B------:R-:W-:Y:S01]  /*1b20*/  HGMMA.64x256x16.F32.BF16 R24, gdesc[UR8], R24, gsb0 ;  /* 0x03e00000081879f0 */ /* 0x000fe20008001818 */
[----:B------:R-:W-:Y:S02]  /*1b30*/  UIADD3 UR8, UR7, 0x4, URZ ;  /* 0x0000000407087890 */ /* 0x000fe4000fffe03f */
[----:B------:R-:W-:Y:S01]  /*1b40*/  UIADD3 UR10, UR6, 0x4, URZ ;  /* 0x00000004060a7890 */ /* 0x000fe2000fffe03f */
[----:B------:R-:W-:Y:S01]  /*1b50*/  UMOV UR9, 0x40000040 ;  /* 0x4000004000097882 */ /* 0x000fe20000000000 */
[----:B------:R-:W-:Y:S01]  /*1b60*/  UMOV UR11, 0x40000040 ;  /* 0x40000040000b7882 */ /* 0x000fe20000000000 */
[----:B------:R-:W-:Y:S02]  /*1b70*/  WARPGROUP.DEPBAR.LE gsb0, 0x0 ;  /* 0x00008000000079c5 */ /* 0x000fe40000010000 */
        /* <DEDUP_REMOVED lines=42> */
[----:B------:R-:W-:Y:S03]  /*1e20*/  HGMMA.64x256x16.F32.BF16 R24, gdesc[UR8], R24, gsb0 ;  /* 0x03e00000081879f0 */ /* 0x000fe60008001818 */
[----:B------:R-:W-:Y:S02]  /*1e30*/  WARPGROUP.DEPBAR.LE gsb0, 0x0 ;  /* 0x00008000000079c5 */ /* 0x000fe40000010000 */
[----:B------:R-:W-:Y:S05]  /*1e40*/  @!P2 BRA `(.L_x_24) ;  /* 0x0000000400a4a947 */ /* 0x000fea0003800000 */
[----:B------:R-:W-:Y:S01]  /*1e50*/  UIADD3 UR6, UR44, 0x1, URZ ;  /* 0x000000012c067890 */ /* 0x000fe2000fffe03f */
[----:B01----:R-:W-:Y:S02]  /*1e60*/  IMAD.U32 R0, RZ, RZ, UR47 ;  /* 0x0000002fff007e24 */ /* 0x003fe4000f8e00ff */
[----:B------:R-:W-:Y:S01]  /*1e70*/  IMAD.U32 R3, RZ, RZ, UR44 ;  /* 0x0000002cff037e24 */ /* 0x000fe2000f8e00ff */
[----:B------:R-:W-:-:S04]  /*1e80*/  UISETP.NE.AND UP0, UPT, UR6, 0x2, UPT ;  /* 0x000000020600788c */ /* 0x000fc8000bf05270 */
[----:B------:R-:W-:Y:S02]  /*1e90*/  USEL UR7, URZ, 0x1, UP0 ;  /* 0x000000013f077887 */ /* 0x000fe40008000000 */
[----:B------:R-:W-:Y:S02]  /*1ea0*/  USEL UR6, UR6, URZ, UP0 ;  /* 0x0000003f06067287 */ /* 0x000fe40008000000 */
[----:B------:R-:W-:-:S06]  /*1eb0*/  ULOP3.LUT UR7, UR48, UR7, URZ, 0x3c, !UPT ;  /* 0x0000000730077292 */ /* 0x000fcc000f8e3c3f */
[----:B------:R-:W-:-:S07]  /*1ec0*/  IMAD.U32 R6, RZ, RZ, UR7 ;  /* 0x00000007ff067e24 */ /* 0x000fce000f8e00ff */
.L_x_31:
[----:B------:R-:W-:Y:S05]  /*1ed0*/  @!P0 BRA `(.L_x_25) ;  /* 0x0000000000048947 */ /* 0x000fea0003800000 */
[----:B------:R-:W-:Y:S01]  /*1ee0*/  BPT.TRAP 0x1 ;  /* 0x000000040000795c */ /* 0x000fe20000300000 */
.L_x_25:
[----:B------:R-:W-:Y:S01]  /*1ef0*/  ULEA UR7, UR6, UR43, 0x3 ;  /* 0x0000002b06077291 */ /* 0x000fe2000f8e183f */
[----:B------:R-:W-:-:S08]  /*1f00*/  SHF.L.U32 R4, R6, 0x1f, RZ ;  /* 0x0000001f06047819 */ /* 0x000fd000000006ff */
[----:B------:R0:W1:Y:S01]  /*1f10*/  SYNCS.PHASECHK.TRANS64.TRYWAIT P1, [UR7], R4 ;  /* 0x00000004ff0075a7 */ /* 0x0000620008020147 */
[----:B------:R-:W-:Y:S05]  /*1f20*/  @!P0 BRA `(.L_x_26) ;  /* 0x0000000000048947 */ /* 0x000fea0003800000 */
[----:B------:R-:W-:Y:S01]  /*1f30*/  BPT.TRAP 0x1 ;  /* 0x000000040000795c */ /* 0x000fe20000300000 */
.L_x_26:
[----:B-1----:R-:W-:Y:S05]  /*1f40*/  @P1 BRA `(.L_x_27) ;  /* 0x0000000000081947 */ /* 0x002fea0003800000 */
[----:B------:R-:W1:Y:S02]  /*1f50*/  SYNCS.PHASECHK.TRANS64.TRYWAIT P1, [UR7], R4 ;  /* 0x00000004ff0075a7 */ /* 0x000e640008020147 */
[----:B-1----:R-:W-:Y:S05]  /*1f60*/  @!P1 BRA `(.L_x_28) ;  /* 0x0000009c00689947 */ /* 0x002fea0003800000 */
.L_x_27:
[----:B------:R-:W-:Y:S01]  /*1f70*/  ULEA UR12, UR6, UR4, 0xa ;  /* 0x00000004060c7291 */ /* 0x000fe2000f8e503f */
[----:B------:R-:W-:Y:S01]  /*1f80*/  WARPGROUP.ARRIVE ;  /* 0x00000000000079c5 */ /* 0x000fe20000000000 */
[----:B------:R-:W-:Y:S01]  /*1f90*/  ULEA UR7, UR6, UR5, 0xc ;  /* 0x0000000506077291 */ /* 0x000fe2000f8e603f */
[----:B------:R-:W-:Y:S01]  /*1fa0*/  UMOV UR9, 0x40000040 ;  /* 0x4000004000097882 */ /* 0x000fe20000000000 */
[----:B------:R-:W-:-:S03]  /*1fb0*/  UMOV UR11, 0x40000040 ;  /* 0x40000040000b7882 */ /* 0x000fc60000000000 */
[----:B------:R-:W-:Y:S02]  /*1fc0*/  UMOV UR8, UR12 ;  /* 0x0000000c00087c82 */ /* 0x000fe40008000000 */
[----:B------:R-:W-:Y:S02]  /*1fd0*/  UMOV UR10, UR7 ;  /* 0x00000007000a7c82 */ /* 0x000fe40008000000 */
[----:B------:R-:W-:Y:S01]  /*1fe0*/  HGMMA.64x256x16.F32.BF16 R24, gdesc[UR8], R24, gsb0 ;  /* 0x03e00000081879f0 */ /* 0x000fe20008001818 */
        /* <DEDUP_REMOVED lines=58> */
[----:B------:R-:W-:Y:S01]  /*2390*/  BPT.TRAP 0x1 ;  /* 0x000000040000795c */ /* 0x000fe20000300000 */
.L_x_29:
[----:B------:R-:W-:Y:S01]  /*23a0*/  ISETP.NE.AND P1, PT, R152, RZ, PT ;  /* 0x000000ff9800720c */ /* 0x000fe20003f25270 */
[----:B------:R-:W-:-:S12]  /*23b0*/  UISETP.GT.U32.AND UP0, UPT, UR42, 0x1, UPT ;  /* 0x000000012a00788c */ /* 0x000fd8000bf04070 */
[----:B01----:R-:W-:-:S05]  /*23c0*/  @P1 LEA R4, R3, UR43, 0x3 ;  /* 0x0000002b03041c11 */ /* 0x003fca000f8e18ff */
[----:B------:R-:W-:-:S05]  /*23d0*/  @P1 VIADD R4, R4, 0x10 ;  /* 0x0000001004041836 */ /* 0x000fca0000000000 */
[----:B------:R-:W-:-:S04]  /*23e0*/  @P1 PRMT R4, R153, 0x654, R4 ;  /* 0x0000065499041816 */ /* 0x000fc80000000004 */
[----:B------:R0:W-:Y:S01]  /*23f0*/  @P1 SYNCS.ARRIVE.TRANS64.RED.A1T0 RZ, [R4+URZ], RZ ;  /* 0x000000ff04ff19a7 */ /* 0x0001e2000810043f */
[----:B------:R-:W-:-:S13]  /*2400*/  PLOP3.LUT P1, PT, PT, PT, UP0, 0x80, 0x0 ;  /* 0x000000000000781c */ /* 0x000fda0003f2f008 */
[----:B0-----:R-:W-:Y:S05]  /*2410*/  @P1 BRA `(.L_x_30) ;  /* 0x0000000000041947 */ /* 0x001fea0003800000 */
[----:B------:R-:W-:Y:S01]  /*2420*/  BPT.TRAP 0x1 ;  /* 0x000000040000795c */ /* 0x000fe20000300000 */
.L_x_30:
[----:B------:R-:W-:Y:S01]  /*2430*/  UIADD3 UR6, UR6, 0x1, URZ ;  /* 0x0000000106067890 */ /* 0x000fe2000fffe03f */
[C---:B------:R-:W-:Y:S01]  /*2440*/  ISETP.GT.AND P2, PT, R0.reuse, 0x1, PT ;  /* 0x000000010000780c */ /* 0x040fe20003f44270 */
[----:B------:R-:W-:Y:S02]  /*2450*/  VIADD R3, R3, 0x1 ;  /* 0x0000000103037836 */ /* 0x000fe40000000000 */
[----:B------:R-:W-:Y:S01]  /*2460*/  UISETP.NE.AND UP0, UPT, UR6, 0x2, UPT ;  /* 0x000000020600788c */ /* 0x000fe2000bf05270 */
[----:B------:R-:W-:Y:S02]  /*2470*/  VIADD R0, R0, 0xffffffff ;  /* 0xffffffff00007836 */ /* 0x000fe40000000000 */
[C---:B------:R-:W-:Y:S01]  /*2480*/  ISETP.NE.AND P1, PT, R3.reuse, 0x2, PT ;  /* 0x000000020300780c */ /* 0x040fe20003f25270 */
[----:B------:R-:W-:Y:S02]  /*2490*/  USEL UR7, URZ, 0x1, UP0 ;  /* 0x000000013f077887 */ /* 0x000fe40008000000 */
[----:B------:R-:W-:Y:S01]  /*24a0*/  USEL UR6, UR6, URZ, UP0 ;  /* 0x0000003f06067287 */ /* 0x000fe20008000000 */
[----:B------:R-:W-:-:S03]  /*24b0*/  SEL R3, R3, RZ, P1 ;  /* 0x000000ff03037207 */ /* 0x000fc60000800000 */
[----:B------:R-:W-:Y:S01]  /*24c0*/  LOP3.LUT R6, R6, UR7, RZ, 0x3c, !PT ;  /* 0x0000000706067c12 */ /* 0x000fe2000f8e3cff */
[----:B------:R-:W-:Y:S07]  /*24d0*/  @P2 BRA `(.L_x_31) ;  /* 0xfffffff8007c2947 */ /* 0x000fee000383ffff */
.L_x_24:
[----:B------:R-:W-:Y:S01]  /*24e0*/  ULDC UR4, c[0x0][0x28c] ;  /* 0x0000a30000047ab9 */ /* 0x000fe20000000800 */
[----:B------:R2:W-:Y:S01]  /*24f0*/  SYNCS.ARRIVE.TRANS64.A1T0 RZ, [R158+UR46], RZ ;  /* 0x000000ff9eff79a7 */ /* 0x0005e2000810002e */
[----:B------:R-:W-:-:S06]  /*2500*/  UISETP.GE.AND UP0, UPT, UR4, 0x1, UPT ;  /* 0x000000010400788c */ /* 0x000fcc000bf06270 */
[----:B------:R-:W-:-:S13]  /*2510*/  PLOP3.LUT P1, PT, PT, PT, UP0, 0x80, 0x0 ;  /* 0x000000000000781c */ /* 0x000fda0003f2f008 */
[----:B--2---:R-:W-:Y:S05]  /*2520*/  @!P1 BRA `(.L_x_32) ;  /* 0x0000000000409947 */ /* 0x004fea0003800000 */
[----:B------:R-:W-:Y:S05]  /*2530*/  @!P0 BRA `(.L_x_33) ;  /* 0x0000000000048947 */ /* 0x000fea0003800000 */
[----:B------:R-:W-:Y:S01]  /*2540*/  BPT.TRAP 0x1 ;  /* 0x000000040000795c */ /* 0x000fe20000300000 */
.L_x_33:
[----:B------:R-:W-:Y:S01]  /*2550*/  ISETP.NE.AND P0, PT, R152, RZ, PT ;  /* 0x000000ff9800720c */ /* 0x000fe20003f05270 */
[----:B01----:R-:W-:-:S12]  /*2560*/  IMAD.U32 R3, RZ, RZ, UR43 ;  /* 0x0000002bff037e24 */ /* 0x003fd8000f8e00ff */
[----:B------:R-:W-:-:S05]  /*2570*/  VOTEU.ANY UP0, P0 ;  /* 0x00000000003f7886 */ /* 0x000fca0000000100 */
[----:B------:R-:W-:Y:S02]  /*2580*/  @UP0 UIADD3 UR5, UR47, UR44, URZ ;  /* 0x0000002c2f050290 */ /* 0x000fe4000fffe03f */
[----:B------:R-:W-:-:S04]  /*2590*/  UISETP.GT.U32.AND UP0, UPT, UR42, 0x1, UPT ;  /* 0x000000012a00788c */ /* 0x000fc8000bf04070 */
[----:B------:R-:W-:-:S04]  /*25a0*/  IMAD.U32 R0, RZ, RZ, UR5 ;  /* 0x00000005ff007e24 */ /* 0x000fc8000f8e00ff */
[----:B------:R-:W-:-:S05]  /*25b0*/  @P0 IMAD.SHL.U32 R0, R0, 0x8, RZ ;  /* 0x0000000800000824 */ /* 0x000fca00078e00ff */
[----:B------:R-:W-:-:S04]  /*25c0*/  @P0 LOP3.LUT R0, R0, 0x8, RZ, 0xc0, !PT ;  /* 0x0000000800000812 */ /* 0x000fc800078ec0ff */
[----:B------:R-:W-:-:S04]  /*25d0*/  @P0 IADD3 R0, R3, 0x10, R0 ;  /* 0x0000001003000810 */ /* 0x000fc80007ffe000 */
[----:B------:R-:W-:-:S04]  /*25e0*/  @P0 PRMT R0, R153, 0x654, R0 ;  /* 0x0000065499000816 */ /* 0x000fc80000000000 */
[----:B------:R2:W-:Y:S01]  /*25f0*/  @P0 SYNCS.ARRIVE.TRANS64.RED.A1T0 RZ, [R0+URZ], RZ ;  /* 0x000000ff00ff09a7 */ /* 0x0005e2000810043f */
[----:B------:R-:W-:-:S13]  /*2600*/  PLOP3.LUT P0, PT, PT, PT, UP0, 0x80, 0x0 ;  /* 0x000000000000781c */ /* 0x000fda0003f0f008 */
[----:B--2---:R-:W-:Y:S05]  /*2610*/  @P0 BRA `(.L_x_32) ;  /* 0x0000000000040947 */ /* 0x004fea0003800000 */
[----:B------:R-:W-:Y:S01]  /*2620*/  BPT.TRAP 0x1 ;  /* 0x000000040000795c */ /* 0x000fe20000300000 */
.L_x_32:
[----:B01----:R-:W-:Y:S01]  /*2630*/  SHF.L.U32 R0, R170, 0x1f, RZ ;  /* 0x0000001faa007819 */ /* 0x003fe200000006ff */
[----:B------:R-:W-:Y:S01]  /*2640*/  ULEA UR6, UR37, UR44, 0x1 ;  /* 0x0000002c25067291 */ /* 0x000fe2000f8e083f */
[----:B------:R-:W0:Y:S01]  /*2650*/  LDC R7, c[0x0][0x288] ;  /* 0x0000a200ff077b82 */ /* 0x000e220000000800 */
[----:B------:R-:W-:Y:S01]  /*2660*/  UIADD3 UR4, UR4, 0xfe, URZ ;  /* 0x000000fe04047890 */ /* 0x000fe2000fffe03f */
[----:B------:R-:W-:Y:S01]  /*2670*/  IMAD.SHL.U32 R8, R156, 0x2, RZ ;  /* 0x000000029c087824 */ /* 0x000fe200078e00ff */
[----:B------:R-:W-:Y:S02]  /*2680*/  USHF.R.U32.HI UR5, URZ, 0x1, UR6 ;  /* 0x000000013f057899 */ /* 0x000fe40008011606 */
[----:B------:R-:W-:Y:S02]  /*2690*/  UISETP.GT.U32.AND UP0, UPT, UR6, 0x1, UPT ;  /* 0x000000010600788c */ /* 0x000fe4000bf04070 */
[----:B------:R-:W-:Y:S01]  /*26a0*/  ULOP3.LUT UR5, UR5, 0x1, URZ, 0xc0, !UPT ;  /* 0x0000000105057892 */ /* 0x000fe2000f8ec03f */
[----:B------:R-:W1:Y:S01]  /*26b0*/  SYNCS.PHASECHK.TRANS64.TRYWAIT P0, [R157+UR45+0x10], R0 ;  /* 0x000010009d0075a7 */ /* 0x000e62000800016d */
[----:B------:R-:W-:Y:S01]  /*26c0*/  UISETP.LT.U32.AND UP0, UPT, UR4, 0xff, UP0 ;  /* 0x000000ff0400788c */ /* 0x000fe20008701070 */
[----:B------:R-:W-:Y:S01]  /*26d0*/  SHF.R.S32.HI R9, RZ, 0x1f, R8 ;  /* 0x0000001fff097819 */ /* 0x000fe20000011408 */
[----:B------:R-:W-:-:S02]  /*26e0*/  UISETP.NE.U32.AND UP1, UPT, UR5, 0x1, UPT ;  /* 0x000000010500788c */ /* 0x000fc4000bf25070 */
[----:B------:R-:W-:Y:S02]  /*26f0*/  USEL UR5, URZ, 0x1, !UP0 ;  /* 0x000000013f057887 */ /* 0x000fe4000c000000 */
[----:B------:R-:W-:-:S04]  /*2700*/  UISETP.GT.U32.AND UP1, UPT, UR4, 0xfe, !UP1 ;  /* 0x000000fe0400788c */ /* 0x000fc8000cf24070 */
[----:B------:R-:W-:-:S04]  /*2710*/  USEL UR4, URZ, 0x1, !UP1 ;  /* 0x000000013f047887 */ /* 0x000fc8000c800000 */
[----:B------:R-:W-:Y:S01]  /*2720*/  ULOP3.LUT UR48, UR4, UR48, UR5, 0x96, !UPT ;  /* 0x0000003004307292 */ /* 0x000fe2000f8e9605 */
[----:B01----:R-:W-:Y:S11]  /*2730*/  @!P0 BRA `(.L_x_34) ;  /* 0x00000094008c8947 */ /* 0x003ff60003800000 */
.L_x_314:
[----:B------:R-:W-:Y:S01]  /*2740*/  IMAD.SHL.U32 R4, R18, 0x40, RZ ;  /* 0x0000004012047824 */ /* 0x000fe200078e00ff */
[----:B------:R-:W-:Y:S01]  /*2750*/  ULDC UR6, c[0x0][0x284] ;  /* 0x0000a10000067ab9 */ /* 0x000fe20000000800 */
[----:B------:R-:W-:Y:S01]  /*2760*/  IMAD.SHL.U32 R12, R2, 0x100, RZ ;  /* 0x00000100020c7824 */ /* 0x000fe200078e00ff */
[----:B------:R-:W-:Y:S01]  /*2770*/  SHF.R.S32.HI R165, RZ, 0x1f, R19 ;  /* 0x0000001fffa57819 */ /* 0x000fe20000011413 */
[----:B------:R-:W-:Y:S01]  /*2780*/  ULDC.64 UR4, c[0x0][0x5d0] ;  /* 0x0001740000047ab9 */ /* 0x000fe20000000a00 */
[----:B------:R-:W-:Y:S01]  /*2790*/  ISETP.GE.AND P0, PT, R4, UR6, PT ;  /* 0x0000000604007c0c */ /* 0x000fe2000bf06270 */
[----:B------:R-:W-:Y:S01]  /*27a0*/  IMAD.WIDE.U32 R2, R19, UR4, R8 ;  /* 0x0000000413027c25 */ /* 0x000fe2000f8e0008 */
[----:B------:R-:W-:Y:S01]  /*27b0*/  SHF.R.S32.HI R13, RZ, 0x1f, R12 ;  /* 0x0000001fff0d7819 */ /* 0x000fe2000001140c */
[----:B------:R-:W-:Y:S01]  /*27c0*/  ULOP3.LUT UR44, UR44, 0x1, URZ, 0xc0, !UPT ;  /* 0x000000012c2c7892 */ /* 0x000fe2000f8ec03f */
[C---:B------:R-:W-:Y:S01]  /*27d0*/  ISETP.GE.OR P0, PT, R12.reuse, R7, P0 ;  /* 0x000000070c00720c */ /* 0x040fe20000706670 */
[----:B0-----:R-:W-:Y:S01]  /*27e0*/  IMAD R0, R165, UR4, RZ ;  /* 0x00000004a5007c24 */ /* 0x001fe2000f8e02ff */
[----:B------:R-:W-:-:S03]  /*27f0*/  IADD3 R2, P1, R12, R2, RZ ;  /* 0x000000020c027210 */ /* 0x000fc60007f3e0ff */
[----:B------:R-:W-:-:S05]  /*2800*/  IMAD R5, R19, UR5, R0 ;  /* 0x0000000513057c24 */ /* 0x000fca000f8e0200 */
[----:B------:R-:W-:-:S03]  /*2810*/  IADD3.X R3, R13, R3, R5, P1, !PT ;  /* 0x000000030d037210 */ /* 0x000fc60000ffe405 */
[----:B------:R-:W-:Y:S05]  /*2820*/  @P0 BRA `(.L_x_35) ;  /* 0x0000007c00040947 */ /* 0x000fea0003800000 */
[----:B------:R-:W0:Y:S01]  /*2830*/  LDC.64 R10, c[0x0][0x5c8] ;  /* 0x00017200ff0a7b82 */ /* 0x000e220000000a00 */
[----:B-----5:R-:W-:Y:S01]  /*2840*/  FSETP.NEU.AND P0, PT, R22, RZ, PT ;  /* 0x000000ff1600720b */ /* 0x020fe20003f0d000 */
[----:B------:R-:W-:Y:S01]  /*2850*/  IMAD R5, R156, -0x2, R7 ;  /* 0xfffffffe9c057824 */ /* 0x000fe200078e0207 */
[----:B------:R-:W-:Y:S01]  /*2860*/  BSSY B0, `(.L_x_35) ;  /* 0x00007bd000007945 */ /* 0x000fe20003800000 */
[----:B------:R-:W-:-:S04]  /*2870*/  IMAD.WIDE R162, R18, 0x40, R154 ;  /* 0x0000004012a27825 */ /* 0x000fc800078e029a */
[----:B------:R-:W-:Y:S02]  /*2880*/  IMAD.IADD R0, R5, 0x1, -R12 ;  /* 0x0000000105007824 */ /* 0x000fe400078e0a0c */
[----:B------:R-:W-:-:S03]  /*2890*/  IMAD.IADD R4, R161, 0x1, -R4 ;  /* 0x00000001a1047824 */ /* 0x000fc600078e0a04 */
[----:B------:R-:W-:-:S04]  /*28a0*/  ISETP.GT.AND P2, PT, R0, RZ, PT ;  /* 0x000000ff0000720c */ /* 0x000fc80003f44270 */
[----:B------:R-:W-:Y:S01]  /*28b0*/  ISETP.GT.AND P1, PT, R4, RZ, P2 ;  /* 0x000000ff0400720c */ /* 0x000fe20001724270 */
[-C--:B0-----:R-:W-:Y:S02]  /*28c0*/  IMAD R5, R163, R10.reuse, RZ ;  /* 0x0000000aa3057224 */ /* 0x081fe400078e02ff */
[----:B------:R-:W-:-:S04]  /*28d0*/  IMAD.WIDE.U32 R172, R162, R10, R2 ;  /* 0x0000000aa2ac7225 */ /* 0x000fc800078e0002 */
[----:B------:R-:W-:-:S04]  /*28e0*/  IMAD R5, R162, R11, R5 ;  /* 0x0000000ba2057224 */ /* 0x000fc800078e0205 */
[----:B------:R-:W-:Y:S01]  /*28f0*/  IMAD.IADD R175, R173, 0x1, R5 ;  /* 0x00000001adaf7824 */ /* 0x000fe200078e0205 */
[----:B------:R-:W-:Y:S06]  /*2900*/  @!P0 BRA `(.L_x_36) ;  /* 0x0000005400a08947 */ /* 0x000fec0003800000 */
[----:B------:R-:W0:Y:S01]  /*2910*/  LDC.64 R20, c[0x0][0x5b8] ;  /* 0x00016e00ff147b82 */ /* 0x000e220000000a00 */
[----:B------:R-:W-:-:S07]  /*2920*/  ULDC.64 UR4, c[0x0][0x5c0] ;  /* 0x0001700000047ab9 */ /* 0x000fce0000000a00 */
[----:B------:R-:W1:Y:S08]  /*2930*/  LDC.64 R166, c[0x0][0x5b0] ;  /* 0x00016c00ffa67b82 */ /* 0x000e700000000a00 */
[----:B------:R-:W2:Y:S01]  /*2940*/  LDC.64 R14, c[0x0][0x5a8] ;  /* 0x00016a00ff0e7b82 */ /* 0x000ea20000000a00 */
[-C--:B0-----:R-:W-:Y:S02]  /*2950*/  IMAD R6, R165, R20.reuse, RZ ;  /* 0x00000014a5067224 */ /* 0x081fe400078e02ff */
[----:B------:R-:W-:-:S04]  /*2960*/  IMAD.WIDE.U32 R2, R19, R20, R8 ;  /* 0x0000001413027225 */ /* 0x000fc800078e0008 */
[----:B------:R-:W-:Y:S01]  /*2970*/  IMAD R171, R19, R21, R6 ;  /* 0x0000001513ab7224 */ /* 0x000fe200078e0206 */
[----:B------:R-:W-:Y:S01]  /*2980*/  IADD3 R164, P0, R12, R2, RZ ;  /* 0x000000020ca47210 */ /* 0x000fe20007f1e0ff */
[----:B-1----:R-:W-:-:S03]  /*2990*/  IMAD R2, R163, R166, RZ ;  /* 0x000000a6a3027224 */ /* 0x002fc600078e02ff */
[----:B------:R-:W-:Y:S01]  /*29a0*/  IADD3.X R165, R13, R3, R171, P0, !PT ;  /* 0x000000030da57210 */ /* 0x000fe200007fe4ab */
[C---:B------:R-:W-:Y:S02]  /*29b0*/  IMAD R173, R162.reuse, R167, R2 ;  /* 0x000000a7a2ad7224 */ /* 0x040fe400078e0202 */
[----:B------:R-:W-:-:S04]  /*29c0*/  IMAD.WIDE.U32 R2, R162, R166, R164 ;  /* 0x000000a6a2027225 */ /* 0x000fc800078e00a4 */
[----:B------:R-:W-:Y:S01]  /*29d0*/  IMAD.IADD R3, R3, 0x1, R173 ;  /* 0x0000000103037824 */ /* 0x000fe200078e02ad */
[----:B--2---:R-:W-:-:S04]  /*29e0*/  LEA R6, P0, R2, R14, 0x1 ;  /* 0x0000000e02067211 */ /* 0x004fc800078008ff */
[----:B------:R-:W-:-:S05]  /*29f0*/  LEA.HI.X R7, R2, R15, R3, 0x1, P0 ;  /* 0x0000000f02077211 */ /* 0x000fca00000f0c03 */
[----:B------:R0:W2:Y:S01]  /*2a00*/  @P1 LDG.E.LTC128B.U16 R5, desc[UR50][R6.64] ;  /* 0x0000003206051981 */ /* 0x0000a2000c1e1520 */
[----:B------:R-:W-:Y:S01]  /*2a10*/  IMAD.WIDE.U32 R2, R162, R166, R12 ;  /* 0x000000a6a2027225 */ /* 0x000fe200078e000c */
[----:B------:R-:W-:Y:S02]  /*2a20*/  BSSY B1, `(.L_x_37) ;  /* 0x0000014000017945 */ /* 0x000fe40003800000 */
[----:B------:R-:W-:-:S04]  /*2a30*/  IADD3 R168, P0, R8, R2, RZ ;  /* 0x0000000208a87210 */ /* 0x000fc80007f1e0ff */
[----:B------:R-:W-:Y:S02]  /*2a40*/  IADD3.X R169, R9, R173, R3, P0, !PT ;  /* 0x000000ad09a97210 */ /* 0x000fe400007fe403 */
[----:B------:R-:W-:Y:S01]  /*2a50*/  LEA R2, P0, R172, UR4, 0x1 ;  /* 0x00000004ac027c11 */ /* 0x000fe2000f8008ff */
[----:B------:R-:W-:-:S03]  /*2a60*/  IMAD.WIDE.U32 R168, R19, R20, R168 ;  /* 0x0000001413a87225 */ /* 0x000fc600078e00a8 */
[----:B------:R-:W-:Y:S02]  /*2a70*/  LEA.HI.X R3, R172, UR5, R175, 0x1, P0 ;  /* 0x00000005ac037c11 */ /* 0x000fe400080f0caf */
[----:B------:R-:W-:Y:S01]  /*2a80*/  ISETP.GT.AND P0, PT, R0, 0x1, PT ;  /* 0x000000010000780c */ /* 0x000fe20003f04270 */
[----:B0-----:R-:W-:Y:S01]  /*2a90*/  IMAD.IADD R7, R171, 0x1, R169 ;  /* 0x00000001ab077824 */ /* 0x001fe200078e02a9 */
[----:B------:R-:W-:Y:S02]  /*2aa0*/  LEA R6, P4, R168, R14, 0x1 ;  /* 0x0000000ea8067211 */ /* 0x000fe400078808ff */
[----:B------:R-:W-:Y:S02]  /*2ab0*/  ISETP.GT.AND P3, PT, R4, RZ, P0 ;  /* 0x000000ff0400720c */ /* 0x000fe40000764270 */
[----:B------:R-:W-:Y:S01]  /*2ac0*/  LEA.HI.X R7, R168, R15, R7, 0x1, P4 ;  /* 0x0000000fa8077211 */ /* 0x000fe200020f0c07 */
[C---:B------:R-:W-:Y:S01]  /*2ad0*/  IMAD.SHL.U32 R168, R166.reuse, 0x8, RZ ;  /* 0x00000008a6a87824 */ /* 0x040fe200078e00ff */
[----:B------:R-:W-:Y:S01]  /*2ae0*/  SHF.L.U64.HI R169, R166, 0x3, R167 ;  /* 0x00000003a6a97819 */ /* 0x000fe200000102a7 */
[----:B--2---:R-:W-:-:S04]  /*2af0*/  IMAD.U32 R21, R5, 0x10000, RZ ;  /* 0x0001000005157824 */ /* 0x004fc800078e00ff */
[----:B------:R-:W-:-:S04]  /*2b00*/  FMUL R21, R21, R22 ;  /* 0x0000001615157220 */ /* 0x000fc80000400000 */
[----:B------:R-:W-:-:S05]  /*2b10*/  FFMA R21, R24, R23, R21 ;  /* 0x0000001718157223 */ /* 0x000fca0000000015 */
[----:B------:R-:W-:-:S05]  /*2b20*/  F2FP.BF16.F32.PACK_AB R21, RZ, R21 ;  /* 0x00000015ff15723e */ /* 0x000fca00000010ff */
[----:B------:R0:W-:Y:S01]  /*2b30*/  @P1 STG.E.U16 desc[UR50][R2.64], R21 ;  /* 0x0000001502001986 */ /* 0x0001e2000c101532 */
[----:B------:R-:W-:Y:S05]  /*2b40*/  @!P3 BRA `(.L_x_38) ;  /* 0x000000000004b947 */ /* 0x000fea0003800000 */
[----:B------:R1:W5:Y:S02]  /*2b50*/  LDG.E.LTC128B.U16 R5, desc[UR50][R6.64+0x2] ;  /* 0x0000023206057981 */ /* 0x000364000c1e1520 */
.L_x_38:
[----:B------:R-:W-:Y:S05]  /*2b60*/  BSYNC B1 ;  /* 0x0000000000017941 */ /* 0x000fea0003800000 */
.L_x_37:
[----:B0----5:R-:W-:Y:S01]  /*2b70*/  IMAD.U32 R21, R5, 0x10000, RZ ;  /* 0x0001000005157824 */ /* 0x021fe200078e00ff */
[----:B------:R-:W-:Y:S01]  /*2b80*/  ISETP.GT.AND P2, PT, R4, 0x8, P2 ;  /* 0x000000080400780c */ /* 0x000fe20001744270 */
[----:B------:R-:W-:-:S04]  /*2b90*/  IMAD.WIDE.U32 R168, R162, R166, R168 ;  /* 0x000000a6a2a87225 */ /* 0x000fc800078e00a8 */
[----:B------:R-:W-:Y:S01]  /*2ba0*/  FMUL R18, R21, R22 ;  /* 0x0000001615127220 */ /* 0x000fe20000400000 */
[----:B------:R-:W-:Y:S01]  /*2bb0*/  IMAD.IADD R173, R173, 0x1, R169 ;  /* 0x00000001adad7824 */ /* 0x000fe200078e02a9 */
[----:B------:R-:W-:Y:S02]  /*2bc0*/  IADD3 R21, P1, R164, R168, RZ ;  /* 0x000000a8a4157210 */ /* 0x000fe40007f3e0ff */
[----:B------:R-:W-:-:S03]  /*2bd0*/  FFMA R18, R25, R23, R18 ;  /* 0x0000001719127223 */ /* 0x000fc60000000012 */
[----:B------:R-:W-:Y:S01]  /*2be0*/  IMAD.X R164, R173, 0x1, R165, P1 ;  /* 0x00000001ada47824 */ /* 0x000fe200008e06a5 */
[C---:B------:R-:W-:Y:S02]  /*2bf0*/  LEA R24, P1, R21.reuse, R14, 0x1 ;  /* 0x0000000e15187211 */ /* 0x040fe400078208ff */
[----:B------:R-:W-:Y:S02]  /*2c00*/  F2FP.BF16.F32.PACK_AB R18, RZ, R18 ;  /* 0x00000012ff12723e */ /* 0x000fe400000010ff */
[----:B------:R-:W-:Y:S02]  /*2c10*/  LEA.HI.X R25, R21, R15, R164, 0x1, P1 ;  /* 0x0000000f15197211 */ /* 0x000fe400008f0ca4 */
[----:B------:R-:W-:Y:S02]  /*2c20*/  PRMT R21, R18, 0x7610, R21 ;  /* 0x0000761012157816 */ /* 0x000fe40000000015 */
[----:B------:R-:W-:-:S03]  /*2c30*/  PRMT R18, R5, 0x7610, R18 ;  /* 0x0000761005127816 */ /* 0x000fc60000000012 */
[----:B------:R0:W-:Y:S04]  /*2c40*/  @P3 STG.E.U16 desc[UR50][R2.64+0x2], R21 ;  /* 0x0000021502003986 */ /* 0x0001e8000c101532 */
[----:B------:R-:W2:Y:S01]  /*2c50*/  @P2 LDG.E.LTC128B.U16 R18, desc[UR50][R24.64] ;  /* 0x0000003218122981 */ /* 0x000ea2000c1e1520 */
[----:B------:R-:W-:Y:S01]  /*2c60*/  IADD3 R8, P1, P3, R8, R168, R12 ;  /* 0x000000a808087210 */ /* 0x000fe20007b3e00c */
[----:B------:R-:W-:Y:S01]  /*2c70*/  BSSY B1, `(.L_x_39) ;  /* 0x0000011000017945 */ /* 0x000fe20003800000 */
[C---:B------:R-:W-:Y:S02]  /*2c80*/  SHF.L.U64.HI R11, R10.reuse, 0x4, R11 ;  /* 0x000000040a0b7819 */ /* 0x040fe4000001020b */
[----:B------:R-:W-:Y:S02]  /*2c90*/  IADD3.X R9, R9, R173, R13, P1, P3 ;  /* 0x000000ad09097210 */ /* 0x000fe40000fe640d */
[----:B------:R-:W-:-:S02]  /*2ca0*/  LEA R10, P1, R10, R2, 0x4 ;  /* 0x000000020a0a7211 */ /* 0x000fc400078220ff */
[----:B------:R-:W-:Y:S01]  /*2cb0*/  ISETP.GT.AND P0, PT, R4, 0x8, P0 ;  /* 0x000000080400780c */ /* 0x000fe20000704270 */
[----:B0-----:R-:W-:-:S04]  /*2cc0*/  IMAD.WIDE.U32 R20, R19, R20, R8 ;  /* 0x0000001413147225 */ /* 0x001fc800078e0008 */
[----:B------:R-:W-:Y:S01]  /*2cd0*/  IMAD.X R11, R11, 0x1, R3, P1 ;  /* 0x000000010b0b7824 */ /* 0x000fe200008e0603 */
[----:B------:R-:W-:Y:S01]  /*2ce0*/  LEA R8, P3, R20, R14, 0x1 ;  /* 0x0000000e14087211 */ /* 0x000fe200078608ff */
[----:B------:R-:W-:-:S05]  /*2cf0*/  IMAD.IADD R9, R171, 0x1, R21 ;  /* 0x00000001ab097824 */ /* 0x000fca00078e0215 */
[----:B------:R-:W-:Y:S01]  /*2d00*/  LEA.HI.X R9, R20, R15, R9, 0x1, P3 ;  /* 0x0000000f14097211 */ /* 0x000fe200018f0c09 */
[----:B--2---:R-:W-:-:S04]  /*2d10*/  IMAD.U32 R5, R18, 0x10000, RZ ;  /* 0x0001000012057824 */ /* 0x004fc800078e00ff */
[----:B------:R-:W-:-:S04]  /*2d20*/  FMUL R5, R5, R22 ;  /* 0x0000001605057220 */ /* 0x000fc80000400000 */
[----:B------:R-:W-:-:S05]  /*2d30*/  FFMA R5, R26, R23, R5 ;  /* 0x000000171a057223 */ /* 0x000fca0000000005 */
[----:B------:R-:W-:-:S05]  /*2d40*/  F2FP.BF16.F32.PACK_AB R5, RZ, R5 ;  /* 0x00000005ff05723e */ /* 0x000fca00000010ff */
[----:B------:R0:W-:Y:S01]  /*2d50*/  @P2 STG.E.U16 desc[UR50][R10.64], R5 ;  /* 0x000000050a002986 */ /* 0x0001e2000c101532 */
[----:B------:R-:W-:Y:S05]  /*2d60*/  @!P0 BRA `(.L_x_40) ;  /* 0x0000000000048947 */ /* 0x000fea0003800000 */
[----:B------:R2:W5:Y:S02]  /*2d70*/  LDG.E.LTC128B.U16 R18, desc[UR50][R8.64+0x2] ;  /* 0x0000023208127981 */ /* 0x000564000c1e1520 */
.L_x_40:
[----:B------:R-:W-:Y:S05]  /*2d80*/  BSYNC B1 ;  /* 0x0000000000017941 */ /* 0x000fea0003800000 */
.L_x_39:
[----:B0----5:R-:W-:Y:S01]  /*2d90*/  IMAD.U32 R5, R18, 0x10000, RZ ;  /* 0x0001000012057824 */ /* 0x021fe200078e00ff */
[----:B------:R-:W-:Y:S01]  /*2da0*/  ISETP.GT.AND P1, PT, R0, 0x8, PT ;  /* 0x000000080000780c */ /* 0x000fe20003f24270 */
[----:B------:R-:W-:Y:S02]  /*2db0*/  BSSY B1, `(.L_x_41) ;  /* 0x0000008000017945 */ /* 0x000fe40003800000 */
[----:B------:R-:W-:Y:S01]  /*2dc0*/  FMUL R12, R5, R22 ;  /* 0x00000016050c7220 */ /* 0x000fe20000400000 */
[----:B------:R-:W-:-:S03]  /*2dd0*/  ISETP.GT.AND P2, PT, R4, RZ, P1 ;  /* 0x000000ff0400720c */ /* 0x000fc60000f44270 */
[----:B------:R-:W-:-:S05]  /*2de0*/  FFMA R12, R27, R23, R12 ;  /* 0x000000171b0c7223 */ /* 0x000fca000000000c */
[----:B------:R-:W-:-:S05]  /*2df0*/  F2FP.BF16.F32.PACK_AB R12, RZ, R12 ;  /* 0x0000000cff0c723e */ /* 0x000fca00000010ff */
[----:B------:R0:W-:Y:S01]  /*2e00*/  @P0 STG.E.U16 desc[UR50][R10.64+0x2], R12 ;  /* 0x0000020c0a000986 */ /* 0x0001e2000c101532 */
[----:B------:R-:W-:Y:S05]  /*2e10*/  @!P2 BRA `(.L_x_42) ;  /* 0x000000000004a947 */ /* 0x000fea0003800000 */
[----:B------:R3:W5:Y:S02]  /*2e20*/  LDG.E.LTC128B.U16 R18, desc[UR50][R6.64+0x10] ;  /* 0x0000103206127981 */ /* 0x000764000c1e1520 */
.L_x_42:
[----:B------:R-:W-:Y:S05]  /*2e30*/  BSYNC B1 ;  /* 0x0000000000017941 */ /* 0x000fea0003800000 */
.L_x_41:
[----:B-----5:R-:W-:Y:S01]  /*2e40*/  IMAD.U32 R5, R18, 0x10000, RZ ;  /* 0x0001000012057824 */ /* 0x020fe200078e00ff */
        /* <DEDUP_REMOVED lines=9> */
.L_x_44:
[----:B------:R-:W-:Y:S05]  /*2ee0*/  BSYNC B1 ;  /* 0x0000000000017941 */ /* 0x000fea0003800000 */
.L_x_43:
[----:B----45:R-:W-:Y:S01]  /*2ef0*/  IMAD.U32 R5, R18, 0x10000, RZ ;  /* 0x0001000012057824 */ /* 0x030fe200078e00ff */
[----:B------:R-:W-:Y:S01]  /*2f00*/  ISETP.GT.AND P1, PT, R4, 0x8, P1 ;  /* 0x000000080400780c */ /* 0x000fe20000f24270 */
[----:B------:R-:W-:Y:S02]  /*2f10*/  BSSY B1, `(.L_x_45) ;  /* 0x0000007000017945 */ /* 0x000fe40003800000 */
[----:B0-----:R-:W-:-:S04]  /*2f20*/  FMUL R12, R5, R22 ;  /* 0x00000016050c7220 */ /* 0x001fc80000400000 */
[----:B------:R-:W-:-:S05]  /*2f30*/  FFMA R12, R29, R23, R12 ;  /* 0x000000171d0c7223 */ /* 0x000fca000000000c */
[----:B------:R-:W-:-:S05]  /*2f40*/  F2FP.BF16.F32.PACK_AB R12, RZ, R12 ;  /* 0x0000000cff0c723e */ /* 0x000fca00000010ff */
[----:B------:R0:W-:Y:S01]  /*2f50*/  @P3 STG.E.U16 desc[UR50][R2.64+0x12], R12 ;  /* 0x0000120c02003986 */ /* 0x0001e2000c101532 */
[----:B------:R-:W-:Y:S05]  /*2f60*/  @!P1 BRA `(.L_x_46) ;  /* 0x0000000000049947 */ /* 0x000fea0003800000 */
[----:B------:R4:W5:Y:S02]  /*2f70*/  LDG.E.LTC128B.U16 R18, desc[UR50][R8.64+0x10] ;  /* 0x0000103208127981 */ /* 0x000964000c1e1520 */
.L_x_46:
[----:B------:R-:W-:Y:S05]  /*2f80*/  BSYNC B1 ;  /* 0x0000000000017941 */ /* 0x000fea0003800000 */
.L_x_45:
[----:B-----5:R-:W-:Y:S01]  /*2f90*/  IMAD.U32 R5, R18, 0x10000, RZ ;  /* 0x0001000012057824 */ /* 0x020fe200078e00ff */
[----:B------:R-:W-:Y:S01]  /*2fa0*/  ISETP.GT.AND P0, PT, R4, 0x8, P0 ;  /* 0x000000080400780c */ /* 0x000fe20000704270 */
[----:B------:R-:W-:Y:S02]  /*2fb0*/  BSSY B1, `(.L_x_47) ;  /* 0x0000007000017945 */ /* 0x000fe40003800000 */
[----:B------:R-:W-:-:S04]  /*2fc0*/  FMUL R5, R5, R22 ;  /* 0x0000001605057220 */ /* 0x000fc80000400000 */
[----:B------:R-:W-:-:S05]  /*2fd0*/  FFMA R5, R30, R23, R5 ;  /* 0x000000171e057223 */ /* 0x000fca0000000005 */
[----:B------:R-:W-:-:S05]  /*2fe0*/  F2FP.BF16.F32.PACK_AB R5, RZ, R5 ;  /* 0x00000005ff05723e */ /* 0x000fca00000010ff */
[----:B------:R0:W-:Y:S01]  /*2ff0*/  @P1 STG.E.U16 desc[UR50][R10.64+0x10], R5 ;  /* 0x000010050a001986 */ /* 0x0001e2000c101532 */
[----:B------:R-:W-:Y:S05]  /*3000*/  @!P0 BRA `(.L_x_48) ;  /* 0x0000000000048947 */ /* 0x000fea0003800000 */
[----:B------:R0:W5:Y:S02]  /*3010*/  LDG.E.LTC128B.U16 R18, desc[UR50][R8.64+0x12] ;  /* 0x0000123208127981 */ /* 0x000164000c1e1520 */
.L_x_48:
[----:B------:R-:W-:Y:S05]  /*3020*/  BSYNC B1 ;  /* 0x0000000000017941 */ /* 0x000fea0003800000 */
.L_x_47:
        /* <DEDUP_REMOVED lines=10> */
.L_x_50:
[----:B------:R-:W-:Y:S05]  /*30d0*/  BSYNC B1 ;  /* 0x0000000000017941 */ /* 0x000fea0003800000 */
.L_x_49:
        /* <DEDUP_REMOVED lines=10> */
.L_x_52:
[----:B------:R-:W-:Y:S05]  /*3180*/  BSYNC B1 ;  /* 0x0000000000017941 */ /* 0x000fea0003800000 */
.L_x_51:
[----:B0----5:R-:W-:Y:S01]  /*3190*/  IMAD.U32 R5, R18, 0x10000, RZ ;  /* 0x0001000012057824 */ /* 0x021fe200078e00ff */
        /* <DEDUP_REMOVED lines=8> */
.L_x_54:
[----:B------:R-:W-:Y:S05]  /*3220*/  BSYNC B1 ;  /* 0x0000000000017941 */ /* 0x000fea0003800000 */
.L_x_53:
        /* <DEDUP_REMOVED lines=9> */
.L_x_56:
[----:B------:R-:W-:Y:S05]  /*32c0*/  BSYNC B1 ;  /* 0x0000000000017941 */ /* 0x000fea0003800000 */
.L_x_55:
        /* <DEDUP_REMOVED lines=10> */
.L_x_58:
[----:B------:R-:W-:Y:S05]  /*3370*/  BSYNC B1 ;  /* 0x0000000000017941 */ /* 0x000fea0003800000 */
.L_x_57:
        /* <DEDUP_REMOVED lines=10> */
.L_x_60:
[----:B------:R-:W-:Y:S05]  /*3420*/  BSYNC B1 ;  /* 0x0000000000017941 */ /* 0x000fea0003800000 */
.L_x_59:
        /* <DEDUP_REMOVED lines=9> */
.L_x_62:
[----:B------:R-:W-:Y:S05]  /*34c0*/  BSYNC B1 ;  /* 0x0000000000017941 */ /* 0x000fea0003800000 */
.L_x_61:
        /* <DEDUP_REMOVED lines=9> */
.L_x_64:
[----:B------:R-:W-:Y:S05]  /*3560*/  BSYNC B1 ;  /* 0x0000000000017941 */ /* 0x000fea0003800000 */
.L_x_63:
        /* <DEDUP_REMOVED lines=10> */
.L_x_66:
[----:B------:R-:W-:Y:S05]  /*3610*/  BSYNC B1 ;  /* 0x0000000000017941 */ /* 0x000fea0003800000 */
.L_x_65:
        /* <DEDUP_REMOVED lines=10> */
.L_x_68:
[----:B------:R-:W-:Y:S05]  /*36c0*/  BSYNC B1 ;  /* 0x0000000000017941 */ /* 0x000fea0003800000 */
.L_x_67:
        /* <DEDUP_REMOVED lines=9> */
.L_x_70:
[----:B------:R-:W-:Y:S05]  /*3760*/  BSYNC B1 ;  /* 0x0000000000017941 */ /* 0x000fea0003800000 */
.L_x_69:
        /* <DEDUP_REMOVED lines=9> */
.L_x_72:
[----:B------:R-:W-:Y:S05]  /*3800*/  BSYNC B1 ;  /* 0x0000000000017941 */ /* 0x000fea0003800000 */
.L_x_71:
        /* <DEDUP_REMOVED lines=10> */
.L_x_74:
[----:B------:R-:W-:Y:S05]  /*38b0*/  BSYNC B1 ;  /* 0x0000000000017941 */ /* 0x000fea0003800000 */
.L_x_73:
        /* <DEDUP_REMOVED lines=10> */
.L_x_76:
[----:B------:R-:W-:Y:S05]  /*3960*/  BSYNC B1 ;  /* 0x0000000000017941 */ /* 0x000fea0003800000 */
.L_x_75:
        /* <DEDUP_REMOVED lines=9> */
.L_x_78:
[----:B------:R-:W-:Y:S05]  /*3a00*/  BSYNC B1 ;  /* 0x0000000000017941 */ /* 0x000fea0003800000 */
.L_x_77:
        /* <DEDUP_REMOVED lines=9> */
.L_x_80:
[----:B------:R-:W-:Y:S05]  /*3aa0*/  BSYNC B1 ;  /* 0x0000000000017941 */ /* 0x000fea0003800000 */
.L_x_79:
        /* <DEDUP_REMOVED lines=10> */
.L_x_82:
[----:B------:R-:W-:Y:S05]  /*3b50*/  BSYNC B1 ;  /* 0x0000000000017941 */ /* 0x000fea0003800000 */
.L_x_81:
        /* <DEDUP_REMOVED lines=10> */
.L_x_84:
[----:B------:R-:W-:Y:S05]  /*3c00*/  BSYNC B1 ;  /* 0x0000000000017941 */ /* 0x000fea0003800000 */
.L_x_83:
        /* <DEDUP_REMOVED lines=9> */
.L_x_86:
[----:B------:R-:W-:Y:S05]  /*3ca0*/  BSYNC B1 ;  /* 0x0000000000017941 */ /* 0x000fea0003800000 */
.L_x_85:
        /* <DEDUP_REMOVED lines=9> */
.L_x_88:
[----:B------:R-:W-:Y:S05]  /*3d40*/  BSYNC B1 ;  /* 0x0000000000017941 */ /* 0x000fea0003800000 */
.L_x_87:
        /* <DEDUP_REMOVED lines=10> */
.L_x_90:
[----:B------:R-:W-:Y:S05]  /*3df0*/  BSYNC B1 ;  /* 0x0000000000017941 */ /* 0x000fea0003800000 */
.L_x_89:
        /* <DEDUP_REMOVED lines=10> */
.L_x_92:
[----:B------:R-:W-:Y:S05]  /*3ea0*/  BSYNC B1 ;  /* 0x0000000000017941 */ /* 0x000fea0003800000 */
.L_x_91:
        /* <DEDUP_REMOVED lines=9> */
.L_x_94:
[----:B------:R-:W-:Y:S05]  /*3f40*/  BSYNC B1 ;  /* 0x0000000000017941 */ /* 0x000fea0003800000 */
.L_x_93:
        /* <DEDUP_REMOVED lines=9> */
.L_x_96:
[----:B------:R-:W-:Y:S05]  /*3fe0*/  BSYNC B1 ;  /* 0x0000000000017941 */ /* 0x000fea0003800000 */
.L_x_95:
        /* <DEDUP_REMOVED lines=10> */
.L_x_98:
[----:B------:R-:W-:Y:S05]  /*4090*/  BSYNC B1 ;  /* 0x0000000000017941 */ /* 0x000fea0003800000 */
.L_x_97:
        /* <DEDUP_REMOVED lines=10> */
.L_x_100:
[----:B------:R-:W-:Y:S05]  /*4140*/  BSYNC B1 ;  /* 0x0000000000017941 */ /* 0x000fea0003800000 */
.L_x_99:
        /* <DEDUP_REMOVED lines=9> */
.L_x_102:
[----:B------:R-:W-:Y:S05]  /*41e0*/  BSYNC B1 ;  /* 0x0000000000017941 */ /* 0x000fea0003800000 */
.L_x_101:
        /* <DEDUP_REMOVED lines=9> */
.L_x_104:
[----:B------:R-:W-:Y:S05]  /*4280*/  BSYNC B1 ;  /* 0x0000000000017941 */ /* 0x000fea0003800000 */
.L_x_103:
        /* <DEDUP_REMOVED lines=10> */
.L_x_106:
[----:B------:R-:W-:Y:S05]  /*4330*/  BSYNC B1 ;  /* 0x0000000000017941 */ /* 0x000fea0003800000 */
.L_x_105:
        /* <DEDUP_REMOVED lines=10> */
.L_x_108:
[----:B------:R-:W-:Y:S05]  /*43e0*/  BSYNC B1 ;  /* 0x0000000000017941 */ /* 0x000fea0003800000 */
.L_x_107:
        /* <DEDUP_REMOVED lines=9> */
.L_x_110:
[----:B------:R-:W-:Y:S05]  /*4480*/  BSYNC B1 ;  /* 0x0000000000017941 */ /* 0x000fea0003800000 */
.L_x_109:
        /* <DEDUP_REMOVED lines=9> */
.L_x_112:
[----:B------:R-:W-:Y:S05]  /*4520*/  BSYNC B1 ;  /* 0x0000000000017941 */ /* 0x000fea0003800000 */
.L_x_111:
        /* <DEDUP_REMOVED lines=10> */
.L_x_114:
[----:B------:R-:W-:Y:S05]  /*45d0*/  BSYNC B1 ;  /* 0x0000000000017941 */ /* 0x000fea0003800000 */
.L_x_113:
        /* <DEDUP_REMOVED lines=10> */
.L_x_116:
[----:B------:R-:W-:Y:S05]  /*4680*/  BSYNC B1 ;  /* 0x0000000000017941 */ /* 0x000fea0003800000 */
.L_x_115:
        /* <DEDUP_REMOVED lines=9> */
.L_x_118:
[----:B------:R-:W-:Y:S05]  /*4720*/  BSYNC B1 ;  /* 0x0000000000017941 */ /* 0x000fea0003800000 */
.L_x_117:
        /* <DEDUP_REMOVED lines=9> */
.L_x_120:
[----:B------:R-:W-:Y:S05]  /*47c0*/  BSYNC B1 ;  /* 0x0000000000017941 */ /* 0x000fea0003800000 */
.L_x_119:
        /* <DEDUP_REMOVED lines=10> */
.L_x_122:
[----:B------:R-:W-:Y:S05]  /*4870*/  BSYNC B1 ;  /* 0x0000000000017941 */ /* 0x000fea0003800000 */
.L_x_121:
        /* <DEDUP_REMOVED lines=10> */
.L_x_124:
[----:B------:R-:W-:Y:S05]  /*4920*/  BSYNC B1 ;  /* 0x0000000000017941 */ /* 0x000fea0003800000 */
.L_x_123:
        /* <DEDUP_REMOVED lines=9> */
.L_x_126:
[----:B------:R-:W-:Y:S05]  /*49c0*/  BSYNC B1 ;  /* 0x0000000000017941 */ /* 0x000fea0003800000 */
.L_x_125:
        /* <DEDUP_REMOVED lines=9> */
.L_x_128:
[----:B------:R-:W-:Y:S05]  /*4a60*/  BSYNC B1 ;  /* 0x0000000000017941 */ /* 0x000fea0003800000 */
.L_x_127:
        /* <DEDUP_REMOVED lines=10> */
.L_x_130:
[----:B------:R-:W-:Y:S05]  /*4b10*/  BSYNC B1 ;  /* 0x0000000000017941 */ /* 0x000fea0003800000 */
.L_x_129:
        /* <DEDUP_REMOVED lines=10> */
.L_x_132:
[----:B------:R-:W-:Y:S05]  /*4bc0*/  BSYNC B1 ;  /* 0x0000000000017941 */ /* 0x000fea0003800000 */
.L_x_131:
        /* <DEDUP_REMOVED lines=9> */
.L_x_134:
[----:B------:R-:W-:Y:S05]  /*4c60*/  BSYNC B1 ;  /* 0x0000000000017941 */ /* 0x000fea0003800000 */
.L_x_133:
        /* <DEDUP_REMOVED lines=9> */
.L_x_136:
[----:B------:R-:W-:Y:S05]  /*4d00*/  BSYNC B1 ;  /* 0x0000000000017941 */ /* 0x000fea0003800000 */
.L_x_135:
        /* <DEDUP_REMOVED lines=10> */
.L_x_138:
[----:B------:R-:W-:Y:S05]  /*4db0*/  BSYNC B1 ;  /* 0x0000000000017941 */ /* 0x000fea0003800000 */
.L_x_137:
        /* <DEDUP_REMOVED lines=10> */
.L_x_140:
[----:B------:R-:W-:Y:S05]  /*4e60*/  BSYNC B1 ;  /* 0x0000000000017941 */ /* 0x000fea0003800000 */
.L_x_139:
        /* <DEDUP_REMOVED lines=9> */
.L_x_142:
[----:B------:R-:W-:Y:S05]  /*4f00*/  BSYNC B1 ;  /* 0x0000000000017941 */ /* 0x000fea0003800000 */
.L_x_141:
        /* <DEDUP_REMOVED lines=9> */
.L_x_144:
[----:B------:R-:W-:Y:S05]  /*4fa0*/  BSYNC B1 ;  /* 0x0000000000017941 */ /* 0x000fea0003800000 */
.L_x_143:
        /* <DEDUP_REMOVED lines=10> */
.L_x_146:
[----:B------:R-:W-:Y:S05]  /*5050*/  BSYNC B1 ;  /* 0x0000000000017941 */ /* 0x000fea0003800000 */
.L_x_145:
        /* <DEDUP_REMOVED lines=10> */
.L_x_148:
[----:B------:R-:W-:Y:S05]  /*5100*/  BSYNC B1 ;  /* 0x0000000000017941 */ /* 0x000fea0003800000 */
.L_x_147:
        /* <DEDUP_REMOVED lines=9> */
.L_x_150:
[----:B------:R-:W-:Y:S05]  /*51a0*/  BSYNC B1 ;  /* 0x0000000000017941 */ /* 0x000fea0003800000 */
.L_x_149:
        /* <DEDUP_REMOVED lines=9> */
.L_x_152:
[----:B------:R-:W-:Y:S05]  /*5240*/  BSYNC B1 ;  /* 0x0000000000017941 */ /* 0x000fea0003800000 */
.L_x_151:
        /* <DEDUP_REMOVED lines=10> */
.L_x_154:
[----:B------:R-:W-:Y:S05]  /*52f0*/  BSYNC B1 ;  /* 0x0000000000017941 */ /* 0x000fea0003800000 */
.L_x_153:
        /* <DEDUP_REMOVED lines=10> */
.L_x_156:
[----:B------:R-:W-:Y:S05]  /*53a0*/  BSYNC B1 ;  /* 0x0000000000017941 */ /* 0x000fea0003800000 */
.L_x_155:
        /* <DEDUP_REMOVED lines=9> */
.L_x_158:
[----:B------:R-:W-:Y:S05]  /*5440*/  BSYNC B1 ;  /* 0x0000000000017941 */ /* 0x000fea0003800000 */
.L_x_157:
        /* <DEDUP_REMOVED lines=9> */
.L_x_160:
[----:B------:R-:W-:Y:S05]  /*54e0*/  BSYNC B1 ;  /* 0x0000000000017941 */ /* 0x000fea0003800000 */
.L_x_159:
        /* <DEDUP_REMOVED lines=10> */
.L_x_162:
[----:B------:R-:W-:Y:S05]  /*5590*/  BSYNC B1 ;  /* 0x0000000000017941 */ /* 0x000fea0003800000 */
.L_x_161:
        /* <DEDUP_REMOVED lines=10> */
.L_x_164:
[----:B------:R-:W-:Y:S05]  /*5640*/  BSYNC B1 ;  /* 0x0000000000017941 */ /* 0x000fea0003800000 */
.L_x_163:
        /* <DEDUP_REMOVED lines=9> */
.L_x_166:
[----:B------:R-:W-:Y:S05]  /*56e0*/  BSYNC B1 ;  /* 0x0000000000017941 */ /* 0x000fea0003800000 */
.L_x_165:
        /* <DEDUP_REMOVED lines=9> */
.L_x_168:
[----:B------:R-:W-:Y:S05]  /*5780*/  BSYNC B1 ;  /* 0x0000000000017941 */ /* 0x000fea0003800000 */
.L_x_167:
        /* <DEDUP_REMOVED lines=10> */
.L_x_170:
[----:B------:R-:W-:Y:S05]  /*5830*/  BSYNC B1 ;  /* 0x0000000000017941 */ /* 0x000fea0003800000 */
.L_x_169:
        /* <DEDUP_REMOVED lines=10> */
.L_x_172:
[----:B------:R-:W-:Y:S05]  /*58e0*/  BSYNC B1 ;  /* 0x0000000000017941 */ /* 0x000fea0003800000 */
.L_x_171:
        /* <DEDUP_REMOVED lines=9> */
.L_x_174:
[----:B------:R-:W-:Y:S05]  /*5980*/  BSYNC B1 ;  /* 0x0000000000017941 */ /* 0x000fea0003800000 */
.L_x_173:
        /* <DEDUP_REMOVED lines=9> */
.L_x_176:
[----:B------:R-:W-:Y:S05]  /*5a20*/  BSYNC B1 ;  /* 0x0000000000017941 */ /* 0x000fea0003800000 */
.L_x_175:
        /* <DEDUP_REMOVED lines=10> */
.L_x_178:
[----:B------:R-:W-:Y:S05]  /*5ad0*/  BSYNC B1 ;  /* 0x0000000000017941 */ /* 0x000fea0003800000 */
.L_x_177:
        /* <DEDUP_REMOVED lines=10> */
.L_x_180:
[----:B------:R-:W-:Y:S05]  /*5b80*/  BSYNC B1 ;  /* 0x0000000000017941 */ /* 0x000fea0003800000 */
.L_x_179:
        /* <DEDUP_REMOVED lines=9> */
.L_x_182:
[----:B------:R-:W-:Y:S05]  /*5c20*/  BSYNC B1 ;  /* 0x0000000000017941 */ /* 0x000fea0003800000 */
.L_x_181:
        /* <DEDUP_REMOVED lines=9> */
.L_x_184:
[----:B------:R-:W-:Y:S05]  /*5cc0*/  BSYNC B1 ;  /* 0x0000000000017941 */ /* 0x000fea0003800000 */
.L_x_183:
        /* <DEDUP_REMOVED lines=10> */
.L_x_186:
[----:B------:R-:W-:Y:S05]  /*5d70*/  BSYNC B1 ;  /* 0x0000000000017941 */ /* 0x000fea0003800000 */
.L_x_185:
        /* <DEDUP_REMOVED lines=10> */
.L_x_188:
[----:B------:R-:W-:Y:S05]  /*5e20*/  BSYNC B1 ;  /* 0x0000000000017941 */ /* 0x000fea0003800000 */
.L_x_187:
        /* <DEDUP_REMOVED lines=9> */
.L_x_190:
[----:B------:R-:W-:Y:S05]  /*5ec0*/  BSYNC B1 ;  /* 0x0000000000017941 */ /* 0x000fea0003800000 */
.L_x_189:
        /* <DEDUP_REMOVED lines=9> */
.L_x_192:
[----:B------:R-:W-:Y:S05]  /*5f60*/  BSYNC B1 ;  /* 0x0000000000017941 */ /* 0x000fea0003800000 */
.L_x_191:
        /* <DEDUP_REMOVED lines=10> */
.L_x_194:
[----:B------:R-:W-:Y:S05]  /*6010*/  BSYNC B1 ;  /* 0x0000000000017941 */ /* 0x000fea0003800000 */
.L_x_193:
        /* <DEDUP_REMOVED lines=10> */
.L_x_196:
[----:B------:R-:W-:Y:S05]  /*60c0*/  BSYNC B1 ;  /* 0x0000000000017941 */ /* 0x000fea0003800000 */
.L_x_195:
        /* <DEDUP_REMOVED lines=9> */
.L_x_198:
[----:B------:R-:W-:Y:S05]  /*6160*/  BSYNC B1 ;  /* 0x0000000000017941 */ /* 0x000fea0003800000 */
.L_x_197:
        /* <DEDUP_REMOVED lines=9> */
.L_x_200:
[----:B------:R-:W-:Y:S05]  /*6200*/  BSYNC B1 ;  /* 0x0000000000017941 */ /* 0x000fea0003800000 */
.L_x_199:
        /* <DEDUP_REMOVED lines=10> */
.L_x_202:
[----:B------:R-:W-:Y:S05]  /*62b0*/  BSYNC B1 ;  /* 0x0000000000017941 */ /* 0x000fea0003800000 */
.L_x_201:
        /* <DEDUP_REMOVED lines=10> */
.L_x_204:
[----:B------:R-:W-:Y:S05]  /*6360*/  BSYNC B1 ;  /* 0x0000000000017941 */ /* 0x000fea0003800000 */
.L_x_203:
        /* <DEDUP_REMOVED lines=9> */
.L_x_206:
[----:B------:R-:W-:Y:S05]  /*6400*/  BSYNC B1 ;  /* 0x0000000000017941 */ /* 0x000fea0003800000 */
.L_x_205:
        /* <DEDUP_REMOVED lines=9> */
.L_x_208:
[----:B------:R-:W-:Y:S05]  /*64a0*/  BSYNC B1 ;  /* 0x0000000000017941 */ /* 0x000fea0003800000 */
.L_x_207:
        /* <DEDUP_REMOVED lines=10> */
.L_x_210:
[----:B------:R-:W-:Y:S05]  /*6550*/  BSYNC B1 ;  /* 0x0000000000017941 */ /* 0x000fea0003800000 */
.L_x_209:
        /* <DEDUP_REMOVED lines=10> */
.L_x_212:
[----:B------:R-:W-:Y:S05]  /*6600*/  BSYNC B1 ;  /* 0x0000000000017941 */ /* 0x000fea0003800000 */
.L_x_211:
        /* <DEDUP_REMOVED lines=9> */
.L_x_214:
[----:B------:R-:W-:Y:S05]  /*66a0*/  BSYNC B1 ;  /* 0x0000000000017941 */ /* 0x000fea0003800000 */
.L_x_213:
        /* <DEDUP_REMOVED lines=9> */
.L_x_216:
[----:B------:R-:W-:Y:S05]  /*6740*/  BSYNC B1 ;  /* 0x0000000000017941 */ /* 0x000fea0003800000 */
.L_x_215:
        /* <DEDUP_REMOVED lines=10> */
.L_x_218:
[----:B------:R-:W-:Y:S05]  /*67f0*/  BSYNC B1 ;  /* 0x0000000000017941 */ /* 0x000fea0003800000 */
.L_x_217:
        /* <DEDUP_REMOVED lines=10> */
.L_x_220:
[----:B------:R-:W-:Y:S05]  /*68a0*/  BSYNC B1 ;  /* 0x0000000000017941 */ /* 0x000fea0003800000 */
.L_x_219:
        /* <DEDUP_REMOVED lines=9> */
.L_x_222:
[----:B------:R-:W-:Y:S05]  /*6940*/  BSYNC B1 ;  /* 0x0000000000017941 */ /* 0x000fea0003800000 */
.L_x_221:
        /* <DEDUP_REMOVED lines=9> */
.L_x_224:
[----:B------:R-:W-:Y:S05]  /*69e0*/  BSYNC B1 ;  /* 0x0000000000017941 */ /* 0x000fea0003800000 */
.L_x_223:
        /* <DEDUP_REMOVED lines=10> */
.L_x_226:
[----:B------:R-:W-:Y:S05]  /*6a90*/  BSYNC B1 ;  /* 0x0000000000017941 */ /* 0x000fea0003800000 */
.L_x_225:
        /* <DEDUP_REMOVED lines=10> */
.L_x_228:
[----:B------:R-:W-:Y:S05]  /*6b40*/  BSYNC B1 ;  /* 0x0000000000017941 */ /* 0x000fea0003800000 */
.L_x_227:
        /* <DEDUP_REMOVED lines=9> */
.L_x_230:
[----:B------:R-:W-:Y:S05]  /*6be0*/  BSYNC B1 ;  /* 0x0000000000017941 */ /* 0x000fea0003800000 */
.L_x_229:
        /* <DEDUP_REMOVED lines=9> */
.L_x_232:
[----:B------:R-:W-:Y:S05]  /*6c80*/  BSYNC B1 ;  /* 0x0000000000017941 */ /* 0x000fea0003800000 */
.L_x_231:
        /* <DEDUP_REMOVED lines=10> */
.L_x_234:
[----:B------:R-:W-:Y:S05]  /*6d30*/  BSYNC B1 ;  /* 0x0000000000017941 */ /* 0x000fea0003800000 */
.L_x_233:
        /* <DEDUP_REMOVED lines=10> */
.L_x_236:
[----:B------:R-:W-:Y:S05]  /*6de0*/  BSYNC B1 ;  /* 0x0000000000017941 */ /* 0x000fea0003800000 */
.L_x_235:
        /* <DEDUP_REMOVED lines=9> */
.L_x_238:
[----:B------:R-:W-:Y:S05]  /*6e80*/  BSYNC B1 ;  /* 0x0000000000017941 */ /* 0x000fea0003800000 */
.L_x_237:
        /* <DEDUP_REMOVED lines=9> */
.L_x_240:
[----:B------:R-:W-:Y:S05]  /*6f20*/  BSYNC B1 ;  /* 0x0000000000017941 */ /* 0x000fea0003800000 */
.L_x_239:
        /* <DEDUP_REMOVED lines=10> */
.L_x_242:
[----:B------:R-:W-:Y:S05]  /*6fd0*/  BSYNC B1 ;  /* 0x0000000000017941 */ /* 0x000fea0003800000 */
.L_x_241:
        /* <DEDUP_REMOVED lines=10> */
.L_x_244:
[----:B------:R-:W-:Y:S05]  /*7080*/  BSYNC B1 ;  /* 0x0000000000017941 */ /* 0x000fea0003800000 */
.L_x_243:
        /* <DEDUP_REMOVED lines=9> */
.L_x_246:
[----:B------:R-:W-:Y:S05]  /*7120*/  BSYNC B1 ;  /* 0x0000000000017941 */ /* 0x000fea0003800000 */
.L_x_245:
        /* <DEDUP_REMOVED lines=9> */
.L_x_248:
[----:B------:R-:W-:Y:S05]  /*71c0*/  BSYNC B1 ;  /* 0x0000000000017941 */ /* 0x000fea0003800000 */
.L_x_247:
        /* <DEDUP_REMOVED lines=10> */
.L_x_250:
[----:B------:R-:W-:Y:S05]  /*7270*/  BSYNC B1 ;  /* 0x0000000000017941 */ /* 0x000fea0003800000 */
.L_x_249:
        /* <DEDUP_REMOVED lines=10> */
.L_x_252:
[----:B------:R-:W-:Y:S05]  /*7320*/  BSYNC B1 ;  /* 0x0000000000017941 */ /* 0x000fea0003800000 */
.L_x_251:
        /* <DEDUP_REMOVED lines=9> */
.L_x_254:
[----:B------:R-:W-:Y:S05]  /*73c0*/  BSYNC B1 ;  /* 0x0000000000017941 */ /* 0x000fea0003800000 */
.L_x_253:
        /* <DEDUP_REMOVED lines=9> */
.L_x_256:
[----:B------:R-:W-:Y:S05]  /*7460*/  BSYNC B1 ;  /* 0x0000000000017941 */ /* 0x000fea0003800000 */
.L_x_255:
        /* <DEDUP_REMOVED lines=10> */
.L_x_258:
[----:B------:R-:W-:Y:S05]  /*7510*/  BSYNC B1 ;  /* 0x0000000000017941 */ /* 0x000fea0003800000 */
.L_x_257:
        /* <DEDUP_REMOVED lines=10> */
.L_x_260:
[----:B------:R-:W-:Y:S05]  /*75c0*/  BSYNC B1 ;  /* 0x0000000000017941 */ /* 0x000fea0003800000 */
.L_x_259:
        /* <DEDUP_REMOVED lines=9> */
.L_x_262:
[----:B------:R-:W-:Y:S05]  /*7660*/  BSYNC B1 ;  /* 0x0000000000017941 */ /* 0x000fea0003800000 */
.L_x_261:
        /* <DEDUP_REMOVED lines=9> */
.L_x_264:
[----:B------:R-:W-:Y:S05]  /*7700*/  BSYNC B1 ;  /* 0x0000000000017941 */ /* 0x000fea0003800000 */
.L_x_263:
        /* <DEDUP_REMOVED lines=10> */
.L_x_266:
[----:B------:R-:W-:Y:S05]  /*77b0*/  BSYNC B1 ;  /* 0x0000000000017941 */ /* 0x000fea0003800000 */
.L_x_265:
        /* <DEDUP_REMOVED lines=10> */
.L_x_268:
[----:B------:R-:W-:Y:S05]  /*7860*/  BSYNC B1 ;  /* 0x0000000000017941 */ /* 0x000fea0003800000 */
.L_x_267:
        /* <DEDUP_REMOVED lines=9> */
.L_x_270:
[----:B------:R-:W-:Y:S05]  /*7900*/  BSYNC B1 ;  /* 0x0000000000017941 */ /* 0x000fea0003800000 */
.L_x_269:
        /* <DEDUP_REMOVED lines=9> */
.L_x_272:
[----:B------:R-:W-:Y:S05]  /*79a0*/  BSYNC B1 ;  /* 0x0000000000017941 */ /* 0x000fea0003800000 */
.L_x_271:
        /* <DEDUP_REMOVED lines=10> */
.L_x_274:
[----:B------:R-:W-:Y:S05]  /*7a50*/  BSYNC B1 ;  /* 0x0000000000017941 */ /* 0x000fea0003800000 */
.L_x_273:
        /* <DEDUP_REMOVED lines=10> */
.L_x_276:
[----:B------:R-:W-:Y:S05]  /*7b00*/  BSYNC B1 ;  /* 0x0000000000017941 */ /* 0x000fea0003800000 */
.L_x_275:
        /* <DEDUP_REMOVED lines=9> */
.L_x_278:
[----:B------:R-:W-:Y:S05]  /*7ba0*/  BSYNC B1 ;  /* 0x0000000000017941 */ /* 0x000fea0003800000 */
.L_x_277:
        /* <DEDUP_REMOVED lines=9> */
.L_x_280:
[----:B------:R-:W-:Y:S05]  /*7c40*/  BSYNC B1 ;  /* 0x0000000000017941 */ /* 0x000fea0003800000 */
.L_x_279:
        /* <DEDUP_REMOVED lines=10> */
.L_x_282:
[----:B------:R-:W-:Y:S05]  /*7cf0*/  BSYNC B1 ;  /* 0x0000000000017941 */ /* 0x000fea0003800000 */
.L_x_281:
        /* <DEDUP_REMOVED lines=10> */
.L_x_284:
[----:B------:R-:W-:Y:S05]  /*7da0*/  BSYNC B1 ;  /* 0x0000000000017941 */ /* 0x000fea0003800000 */
.L_x_283:
        /* <DEDUP_REMOVED lines=9> */
.L_x_286:
[----:B------:R-:W-:Y:S05]  /*7e40*/  BSYNC B1 ;  /* 0x0000000000017941 */ /* 0x000fea0003800000 */
.L_x_285:
[----:B0----5:R-:W-:Y:S01]  /*7e50*/  IMAD.U32 R3, R18, 0x10000, RZ ;  /* 0x0001000012037824 */ /* 0x021fe200078e00ff */
[----:B------:R-:W-:Y:S01]  /*7e60*/  ISETP.GT.AND P0, PT, R4, 0x8, P0 ;  /* 0x000000080400780c */ /* 0x000fe20000704270 */
[----:B------:R-:W-:Y:S01]  /*7e70*/  @P1 IMAD.MOV.U32 R2, RZ, RZ, R10 ;  /* 0x000000ffff021224 */ /* 0x000fe200078e000a */
[----:B------:R-:W-:Y:S01]  /*7e80*/  BSSY B1, `(.L_x_287) ;  /* 0x0000009000017945 */ /* 0x000fe20003800000 */
[----:B------:R-:W-:-:S04]  /*7e90*/  FMUL R3, R3, R22 ;  /* 0x0000001603037220 */ /* 0x000fc80000400000 */
[----:B------:R-:W-:-:S05]  /*7ea0*/  FFMA R3, R150, R23, R3 ;  /* 0x0000001796037223 */ /* 0x000fca0000000003 */
[----:B------:R-:W-:-:S04]  /*7eb0*/  F2FP.BF16.F32.PACK_AB R3, RZ, R3 ;  /* 0x00000003ff03723e */ /* 0x000fc800000010ff */
[----:B------:R-:W-:Y:S01]  /*7ec0*/  PRMT R0, R3, 0x7610, R0 ;  /* 0x0000761003007816 */ /* 0x000fe20000000000 */
[----:B------:R-:W-:-:S05]  /*7ed0*/  @P1 IMAD.MOV.U32 R3, RZ, RZ, R11 ;  /* 0x000000ffff031224 */ /* 0x000fca00078e000b */
[----:B------:R0:W-:Y:S01]  /*7ee0*/  @P1 STG.E.U16 desc[UR50][R2.64+0x1f0], R0 ;  /* 0x0001f00002001986 */ /* 0x0001e2000c101532 */
[----:B------:R-:W-:Y:S05]  /*7ef0*/  @!P0 BRA `(.L_x_288) ;  /* 0x0000000000048947 */ /* 0x000fea0003800000 */
[----:B------:R0:W5:Y:S02]  /*7f00*/  LDG.E.LTC128B.U16 R18, desc[UR50][R8.64+0x1f2] ;  /* 0x0001f23208127981 */ /* 0x000164000c1e1520 */
.L_x_288:
[----:B------:R-:W-:Y:S05]  /*7f10*/  BSYNC B1 ;  /* 0x0000000000017941 */ /* 0x000fea0003800000 */
.L_x_287:
[----:B------:R-:W-:Y:S05]  /*7f20*/  @!P0 BRA `(.L_x_289) ;  /* 0x0000002400408947 */ /* 0x000fea0003800000 */
[----:B0----5:R-:W-:-:S04]  /*7f30*/  IMAD.U32 R3, R18, 0x10000, RZ ;  /* 0x0001000012037824 */ /* 0x021fc800078e00ff */
[----:B------:R-:W-:-:S04]  /*7f40*/  FMUL R0, R3, R22 ;  /* 0x0000001603007220 */ /* 0x000fc80000400000 */
[----:B------:R-:W-:-:S05]  /*7f50*/  FFMA R0, R151, R23, R0 ;  /* 0x0000001797007223 */ /* 0x000fca0000000000 */
[----:B------:R-:W-:-:S05]  /*7f60*/  F2FP.BF16.F32.PACK_AB R0, RZ, R0 ;  /* 0x00000000ff00723e */ /* 0x000fca00000010ff */
[----:B------:R0:W-:Y:S01]  /*7f70*/  STG.E.U16 desc[UR50][R10.64+0x1f2], R0 ;  /* 0x0001f2000a007986 */ /* 0x0001e2000c101532 */
[----:B------:R-:W-:Y:S05]  /*7f80*/  BRA `(.L_x_289) ;  /* 0x0000002400287947 */ /* 0x000fea0003800000 */
.L_x_36:
[----:B------:R-:W-:Y:S01]  /*7f90*/  ISETP.GT.AND P0, PT, R0, 0x1, PT ;  /* 0x000000010000780c */ /* 0x000fe20003f04270 */
[----:B------:R-:W-:Y:S01]  /*7fa0*/  ULDC.64 UR4, c[0x0][0x5c0] ;  /* 0x0001700000047ab9 */ /* 0x000fe20000000a00 */
[-C--:B------:R-:W-:Y:S01]  /*7fb0*/  FMUL R24, R24, R23.reuse ;  /* 0x0000001718187220 */ /* 0x080fe20000400000 */
[-C--:B------:R-:W-:Y:S01]  /*7fc0*/  FMUL R25, R25, R23.reuse ;  /* 0x0000001719197220 */ /* 0x080fe20000400000 */
[----:B------:R-:W-:Y:S01]  /*7fd0*/  ISETP.GT.AND P3, PT, R4, RZ, P0 ;  /* 0x000000ff0400720c */ /* 0x000fe20000764270 */
[-C--:B------:R-:W-:Y:S01]  /*7fe0*/  FMUL R26, R26, R23.reuse ;  /* 0x000000171a1a7220 */ /* 0x080fe20000400000 */
[----:B------:R-:W-:Y:S01]  /*7ff0*/  LEA R2, P4, R172, UR4, 0x1 ;  /* 0x00000004ac027c11 */ /* 0x000fe2000f8808ff */
[-C--:B------:R-:W-:Y:S01]  /*8000*/  FMUL R27, R27, R23.reuse ;  /* 0x000000171b1b7220 */ /* 0x080fe20000400000 */
[----:B------:R-:W-:Y:S01]  /*8010*/  F2FP.BF16.F32.PACK_AB R24, RZ, R24 ;  /* 0x00000018ff18723e */ /* 0x000fe200000010ff */
[-C--:B------:R-:W-:Y:S01]  /*8020*/  FMUL R28, R28, R23.reuse ;  /* 0x000000171c1c7220 */ /* 0x080fe20000400000 */
[----:B------:R-:W-:Y:S01]  /*8030*/  LEA.HI.X R3, R172, UR5, R175, 0x1, P4 ;  /* 0x00000005ac037c11 */ /* 0x000fe2000a0f0caf */
[----:B------:R-:W-:Y:S01]  /*8040*/  FMUL R29, R29, R23 ;  /* 0x000000171d1d7220 */ /* 0x000fe20000400000 */
[----:B------:R-:W-:Y:S01]  /*8050*/  F2FP.BF16.F32.PACK_AB R25, RZ, R25 ;  /* 0x00000019ff19723e */ /* 0x000fe200000010ff */
[-C--:B------:R-:W-:Y:S01]  /*8060*/  FMUL R30, R30, R23.reuse ;  /* 0x000000171e1e7220 */ /* 0x080fe20000400000 */
[C---:B------:R-:W-:Y:S01]  /*8070*/  SHF.L.U64.HI R11, R10.reuse, 0x4, R11 ;  /* 0x000000040a0b7819 */ /* 0x040fe2000001020b */
[----:B------:R-:W-:Y:S01]  /*8080*/  @P1 STG.E.U16 desc[UR50][R2.64], R24 ;  /* 0x0000001802001986 */ /* 0x000fe2000c101532 */
[----:B------:R-:W-:Y:S01]  /*8090*/  LEA R6, P4, R10, R2, 0x4 ;  /* 0x000000020a067211 */ /* 0x000fe200078820ff */
[-C--:B------:R-:W-:Y:S01]  /*80a0*/  FMUL R31, R31, R23.reuse ;  /* 0x000000171f1f7220 */ /* 0x080fe20000400000 */
[----:B------:R-:W-:Y:S01]  /*80b0*/  ISETP.GT.AND P2, PT, R4, 0x8, P2 ;  /* 0x000000080400780c */ /* 0x000fe20001744270 */
[----:B------:R-:W-:Y:S01]  /*80c0*/  @P3 STG.E.U16 desc[UR50][R2.64+0x2], R25 ;  /* 0x0000021902003986 */ /* 0x000fe2000c101532 */
[----:B------:R-:W-:Y:S01]  /*80d0*/  ISETP.GT.AND P1, PT, R0, 0x8, PT ;  /* 0x000000080000780c */ /* 0x000fe20003f24270 */
[----:B------:R-:W-:Y:S01]  /*80e0*/  IMAD.X R7, R11, 0x1, R3, P4 ;  /* 0x000000010b077824 */ /* 0x000fe200020e0603 */
[----:B------:R-:W-:Y:S01]  /*80f0*/  ISETP.GT.AND P3, PT, R4, 0x8, P0 ;  /* 0x000000080400780c */ /* 0x000fe20000764270 */
[-C--:B------:R-:W-:Y:S01]  /*8100*/  FMUL R32, R32, R23.reuse ;  /* 0x0000001720207220 */ /* 0x080fe20000400000 */
[----:B------:R-:W-:Y:S01]  /*8110*/  ISETP.GT.AND P0, PT, R0, 0x9, PT ;  /* 0x000000090000780c */ /* 0x000fe20003f04270 */
[-C--:B------:R-:W-:Y:S01]  /*8120*/  FMUL R33, R33, R23.reuse ;  /* 0x0000001721217220 */ /* 0x080fe20000400000 */
[----:B------:R-:W-:Y:S01]  /*8130*/  ISETP.GT.AND P5, PT, R4, RZ, P1 ;  /* 0x000000ff0400720c */ /* 0x000fe20000fa4270 */
[-C--:B------:R-:W-:Y:S01]  /*8140*/  FMUL R34, R34, R23.reuse ;  /* 0x0000001722227220 */ /* 0x080fe20000400000 */
[----:B------:R-:W-:Y:S01]  /*8150*/  ISETP.GT.AND P4, PT, R4, RZ, P0 ;  /* 0x000000ff0400720c */ /* 0x000fe20000784270 */
[-C--:B------:R-:W-:Y:S01]  /*8160*/  FMUL R35, R35, R23.reuse ;  /* 0x0000001723237220 */ /* 0x080fe20000400000 */
[----:B------:R-:W-:Y:S01]  /*8170*/  F2FP.BF16.F32.PACK_AB R26, RZ, R26 ;  /* 0x0000001aff1a723e */ /* 0x000fe200000010ff */
[----:B------:R-:W-:Y:S01]  /*8180*/  FMUL R36, R36, R23 ;  /* 0x0000001724247220 */ /* 0x000fe20000400000 */
[----:B------:R-:W-:Y:S01]  /*8190*/  F2FP.BF16.F32.PACK_AB R27, RZ, R27 ;  /* 0x0000001bff1b723e */ /* 0x000fe200000010ff */
[----:B------:R-:W-:Y:S01]  /*81a0*/  FMUL R37, R37, R23 ;  /* 0x0000001725257220 */ /* 0x000fe20000400000 */
[----:B------:R-:W-:Y:S01]  /*81b0*/  F2FP.BF16.F32.PACK_AB R28, RZ, R28 ;  /* 0x0000001cff1c723e */ /* 0x000fe200000010ff */
[----:B------:R-:W-:Y:S01]  /*81c0*/  @P2 STG.E.U16 desc[UR50][R6.64], R26 ;  /* 0x0000001a06002986 */ /* 0x000fe2000c101532 */
[----:B------:R-:W-:Y:S01]  /*81d0*/  F2FP.BF16.F32.PACK_AB R29, RZ, R29 ;  /* 0x0000001dff1d723e */ /* 0x000fe200000010ff */
[-C--:B------:R-:W-:Y:S01]  /*81e0*/  FMUL R38, R38, R23.reuse ;  /* 0x0000001726267220 */ /* 0x080fe20000400000 */
[----:B------:R-:W-:Y:S01]  /*81f0*/  ISETP.GT.AND P1, PT, R4, 0x8, P1 ;  /* 0x000000080400780c */ /* 0x000fe20000f24270 */
[----:B------:R-:W-:Y:S01]  /*8200*/  @P3 STG.E.U16 desc[UR50][R6.64+0x2], R27 ;  /* 0x0000021b06003986 */ /* 0x000fe2000c101532 */
[----:B------:R-:W-:Y:S01]  /*8210*/  ISETP.GT.AND P3, PT, R0, 0x10, PT ;  /* 0x000000100000780c */ /* 0x000fe20003f64270 */
[-C--:B------:R-:W-:Y:S01]  /*8220*/  FMUL R39, R39, R23.reuse ;  /* 0x0000001727277220 */ /* 0x080fe20000400000 */
[----:B------:R-:W-:Y:S01]  /*8230*/  ISETP.GT.AND P2, PT, R4, 0x8, P0 ;  /* 0x000000080400780c */ /* 0x000fe20000744270 */
[----:B------:R-:W-:Y:S01]  /*8240*/  @P5 STG.E.U16 desc[UR50][R2.64+0x10], R28 ;  /* 0x0000101c02005986 */ /* 0x000fe2000c101532 */
[----:B------:R-:W-:Y:S01]  /*8250*/  ISETP.GT.AND P0, PT, R0, 0x11, PT ;  /* 0x000000110000780c */ /* 0x000fe20003f04270 */
[-C--:B------:R-:W-:Y:S01]  /*8260*/  FMUL R40, R40, R23.reuse ;  /* 0x0000001728287220 */ /* 0x080fe20000400000 */
[----:B------:R-:W-:Y:S01]  /*8270*/  F2FP.BF16.F32.PACK_AB R30, RZ, R30 ;  /* 0x0000001eff1e723e */ /* 0x000fe200000010ff */
[----:B------:R-:W-:Y:S01]  /*8280*/  @P4 STG.E.U16 desc[UR50][R2.64+0x12], R29 ;  /* 0x0000121d02004986 */ /* 0x000fe2000c101532 */
[C---:B------:R-:W-:Y:S01]  /*8290*/  ISETP.GT.AND P4, PT, R4.reuse, RZ, P3 ;  /* 0x000000ff0400720c */ /* 0x040fe20001f84270 */
[----:B------:R-:W-:Y:S01]  /*82a0*/  FMUL R41, R41, R23 ;  /* 0x0000001729297220 */ /* 0x000fe20000400000 */
[----:B------:R-:W-:Y:S01]  /*82b0*/  ISETP.GT.AND P5, PT, R4, RZ, P0 ;  /* 0x000000ff0400720c */ /* 0x000fe200007a4270 */
[----:B------:R-:W-:Y:S01]  /*82c0*/  @P1 STG.E.U16 desc[UR50][R6.64+0x10], R30 ;  /* 0x0000101e06001986 */ /* 0x000fe2000c101532 */
[----:B------:R-:W-:Y:S01]  /*82d0*/  F2FP.BF16.F32.PACK_AB R31, RZ, R31 ;  /* 0x0000001fff1f723e */ /* 0x000fe200000010ff */
[-C--:B------:R-:W-:Y:S01]  /*82e0*/  FMUL R42, R42, R23.reuse ;  /* 0x000000172a2a7220 */ /* 0x080fe20000400000 */
[----:B------:R-:W-:Y:S01]  /*82f0*/  F2FP.BF16.F32.PACK_AB R32, RZ, R32 ;  /* 0x00000020ff20723e */ /* 0x000fe200000010ff */
[----:B------:R-:W-:Y:S01]  /*8300*/  FMUL R43, R43, R23 ;  /* 0x000000172b2b7220 */ /* 0x000fe20000400000 */
[----:B------:R-:W-:Y:S01]  /*8310*/  ISETP.GT.AND P1, PT, R4, 0x8, P3 ;  /* 0x000000080400780c */ /* 0x000fe20001f24270 */
[----:B------:R-:W-:Y:S01]  /*8320*/  @P2 STG.E.U16 desc[UR50][R6.64+0x12], R31 ;  /* 0x0000121f06002986 */ /* 0x000fe2000c101532 */
[----:B------:R-:W-:Y:S01]  /*8330*/  F2FP.BF16.F32.PACK_AB R33, RZ, R33 ;  /* 0x00000021ff21723e */ /* 0x000fe200000010ff */
[-C--:B------:R-:W-:Y:S01]  /*8340*/  FMUL R44, R44, R23.reuse ;  /* 0x000000172c2c7220 */ /* 0x080fe20000400000 */
[----:B------:R-:W-:Y:S01]  /*8350*/  ISETP.GT.AND P3, PT, R0, 0x18, PT ;  /* 0x000000180000780c */ /* 0x000fe20003f64270 */
[----:B------:R-:W-:Y:S01]  /*8360*/  @P4 STG.E.U16 desc[UR50][R2.64+0x20], R32 ;  /* 0x0000202002004986 */ /* 0x000fe2000c101532 */
[----:B------:R-:W-:Y:S01]  /*8370*/  ISETP.GT.AND P2, PT, R4, 0x8, P0 ;  /* 0x000000080400780c */ /* 0x000fe20000744270 */
[-C--:B------:R-:W-:Y:S01]  /*8380*/  FMUL R45, R45, R23.reuse ;  /* 0x000000172d2d7220 */ /* 0x080fe20000400000 */
[----:B------:R-:W-:Y:S01]  /*8390*/  ISETP.GT.AND P0, PT, R0, 0x19, PT ;  /* 0x000000190000780c */ /* 0x000fe20003f04270 */
[----:B------:R-:W-:Y:S01]  /*83a0*/  @P5 STG.E.U16 desc[UR50][R2.64+0x22], R33 ;  /* 0x0000222102005986 */ /* 0x000fe2000c101532 */
[----:B------:R-:W-:Y:S01]  /*83b0*/  ISETP.GT.AND P4, PT, R4, RZ, P3 ;  /* 0x000000ff0400720c */ /* 0x000fe20001f84270 */
[-C--:B------:R-:W-:Y:S01]  /*83c0*/  FMUL R46, R46, R23.reuse ;  /* 0x000000172e2e7220 */ /* 0x080fe20000400000 */
[----:B------:R-:W-:Y:S01]  /*83d0*/  ISETP.GT.AND P5, PT, R4, RZ, P0 ;  /* 0x000000ff0400720c */ /* 0x000fe200007a4270 */
[-C--:B------:R-:W-:Y:S01]  /*83e0*/  FMUL R47, R47, R23.reuse ;  /* 0x000000172f2f7220 */ /* 0x080fe20000400000 */
[----:B------:R-:W-:Y:S01]  /*83f0*/  F2FP.BF16.F32.PACK_AB R34, RZ, R34 ;  /* 0x00000022ff22723e */ /* 0x000fe200000010ff */
[----:B------:R-:W-:Y:S01]  /*8400*/  FMUL R48, R48, R23 ;  /* 0x0000001730307220 */ /* 0x000fe20000400000 */
[----:B------:R-:W-:Y:S01]  /*8410*/  F2FP.BF16.F32.PACK_AB R35, RZ, R35 ;  /* 0x00000023ff23723e */ /* 0x000fe200000010ff */
[-C--:B------:R-:W-:Y:S01]  /*8420*/  FMUL R49, R49, R23.reuse ;  /* 0x0000001731317220 */ /* 0x080fe20000400000 */
[----:B------:R-:W-:Y:S01]  /*8430*/  F2FP.BF16.F32.PACK_AB R36, RZ, R36 ;  /* 0x00000024ff24723e */ /* 0x000fe200000010ff */
[----:B------:R-:W-:Y:S01]  /*8440*/  @P1 STG.E.U16 desc[UR50][R6.64+0x20], R34 ;  /* 0x0000202206001986 */ /* 0x000fe2000c101532 */
[----:B------:R-:W-:Y:S01]  /*8450*/  ISETP.GT.AND P1, PT, R4, 0x8, P3 ;  /* 0x000000080400780c */ /* 0x000fe20001f24270 */
[----:B------:R-:W-:Y:S01]  /*8460*/  FMUL R50, R50, R23 ;  /* 0x0000001732327220 */ /* 0x000fe20000400000 */
[----:B------:R-:W-:Y:S01]  /*8470*/  F2FP.BF16.F32.PACK_AB R37, RZ, R37 ;  /* 0x00000025ff25723e */ /* 0x000fe200000010ff */
[----:B------:R-:W-:Y:S01]  /*8480*/  @P2 STG.E.U16 desc[UR50][R6.64+0x22], R35 ;  /* 0x0000222306002986 */ /* 0x000fe2000c101532 */
[----:B------:R-:W-:Y:S01]  /*8490*/  ISETP.GT.AND P3, PT, R0, 0x20, PT ;  /* 0x000000200000780c */ /* 0x000fe20003f64270 */
[-C--:B------:R-:W-:Y:S01]  /*84a0*/  FMUL R51, R51, R23.reuse ;  /* 0x0000001733337220 */ /* 0x080fe20000400000 */
[----:B------:R-:W-:Y:S01]  /*84b0*/  ISETP.GT.AND P2, PT, R4, 0x8, P0 ;  /* 0x000000080400780c */ /* 0x000fe20000744270 */
[----:B------:R-:W-:Y:S01]  /*84c0*/  @P4 STG.E.U16 desc[UR50][R2.64+0x30], R36 ;  /* 0x0000302402004986 */ /* 0x000fe2000c101532 */
[----:B------:R-:W-:Y:S01]  /*84d0*/  ISETP.GT.AND P0, PT, R0, 0x21, PT ;  /* 0x000000210000780c */ /* 0x000fe20003f04270 */
[-C--:B------:R-:W-:Y:S01]  /*84e0*/  FMUL R52, R52, R23.reuse ;  /* 0x0000001734347220 */ /* 0x080fe20000400000 */
[C---:B------:R-:W-:Y:S01]  /*84f0*/  ISETP.GT.AND P4, PT, R4.reuse, RZ, P3 ;  /* 0x000000ff0400720c */ /* 0x040fe20001f84270 */
[----:B------:R-:W-:Y:S01]  /*8500*/  @P5 STG.E.U16 desc[UR50][R2.64+0x32], R37 ;  /* 0x0000322502005986 */ /* 0x000fe2000c101532 */
        /* <DEDUP_REMOVED lines=328> */
[----:B------:R-:W-:-:S02]  /*9990*/  ISETP.GT.AND P1, PT, R4, 0x8, P3 ;  /* 0x000000080400780c */ /* 0x000fc40001f24270 */
[----:B------:R-:W-:Y:S01]  /*99a0*/  F2FP.BF16.F32.PACK_AB R105, RZ, R105 ;  /* 0x00000069ff69723e */ /* 0x000fe200000010ff */
[----:B------:R-:W-:Y:S01]  /*99b0*/  @P2 STG.E.U16 desc[UR50][R6.64+0x132], R103 ;  /* 0x0001326706002986 */ /* 0x000fe2000c101532 */
[----:B------:R-:W-:Y:S02]  /*99c0*/  ISETP.GT.AND P3, PT, R0, 0xa8, PT ;  /* 0x000000a80000780c */ /* 0x000fe40003f64270 */
[----:B------:R-:W-:Y:S01]  /*99d0*/  ISETP.GT.AND P2, PT, R4, 0x8, P0 ;  /* 0x000000080400780c */ /* 0x000fe20000744270 */
[----:B------:R-:W-:Y:S01]  /*99e0*/  @P4 STG.E.U16 desc[UR50][R2.64+0x140], R104 ;  /* 0x0001406802004986 */ /* 0x000fe2000c101532 */
[----:B------:R-:W-:Y:S02]  /*99f0*/  ISETP.GT.AND P0, PT, R0, 0xa9, PT ;  /* 0x000000a90000780c */ /* 0x000fe40003f04270 */
[C---:B------:R-:W-:Y:S01]  /*9a00*/  ISETP.GT.AND P4, PT, R4.reuse, RZ, P3 ;  /* 0x000000ff0400720c */ /* 0x040fe20001f84270 */
[----:B------:R-:W-:Y:S01]  /*9a10*/  @P5 STG.E.U16 desc[UR50][R2.64+0x142], R105 ;  /* 0x0001426902005986 */ /* 0x000fe2000c101532 */
[----:B------:R-:W-:-:S02]  /*9a20*/  ISETP.GT.AND P5, PT, R4, RZ, P0 ;  /* 0x000000ff0400720c */ /* 0x000fc400007a4270 */
[----:B------:R-:W-:Y:S02]  /*9a30*/  F2FP.BF16.F32.PACK_AB R106, RZ, R106 ;  /* 0x0000006aff6a723e */ /* 0x000fe400000010ff */
[----:B------:R-:W-:Y:S02]  /*9a40*/  F2FP.BF16.F32.PACK_AB R107, RZ, R107 ;  /* 0x0000006bff6b723e */ /* 0x000fe400000010ff */
[----:B------:R-:W-:Y:S01]  /*9a50*/  F2FP.BF16.F32.PACK_AB R108, RZ, R108 ;  /* 0x0000006cff6c723e */ /* 0x000fe200000010ff */
[----:B------:R-:W-:Y:S01]  /*9a60*/  @P1 STG.E.U16 desc[UR50][R6.64+0x140], R106 ;  /* 0x0001406a06001986 */ /* 0x000fe2000c101532 */
[----:B------:R-:W-:Y:S02]  /*9a70*/  ISETP.GT.AND P1, PT, R4, 0x8, P3 ;  /* 0x000000080400780c */ /* 0x000fe40001f24270 */
[----:B------:R-:W-:Y:S01]  /*9a80*/  F2FP.BF16.F32.PACK_AB R109, RZ, R109 ;  /* 0x0000006dff6d723e */ /* 0x000fe200000010ff */
[----:B------:R-:W-:Y:S01]  /*9a90*/  @P2 STG.E.U16 desc[UR50][R6.64+0x142], R107 ;  /* 0x0001426b06002986 */ /* 0x000fe2000c101532 */
[----:B------:R-:W-:-:S02]  /*9aa0*/  ISETP.GT.AND P3, PT, R0, 0xb0, PT ;  /* 0x000000b00000780c */ /* 0x000fc40003f64270 */
[----:B------:R-:W-:Y:S01]  /*9ab0*/  ISETP.GT.AND P2, PT, R4, 0x8, P0 ;  /* 0x000000080400780c */ /* 0x000fe20000744270 */
[----:B------:R-:W-:Y:S01]  /*9ac0*/  @P4 STG.E.U16 desc[UR50][R2.64+0x150], R108 ;  /* 0x0001506c02004986 */ /* 0x000fe2000c101532 */
[----:B------:R-:W-:Y:S02]  /*9ad0*/  ISETP.GT.AND P0, PT, R0, 0xb1, PT ;  /* 0x000000b10000780c */ /* 0x000fe40003f04270 */
[C---:B------:R-:W-:Y:S01]  /*9ae0*/  ISETP.GT.AND P4, PT, R4.reuse, RZ, P3 ;  /* 0x000000ff0400720c */ /* 0x040fe20001f84270 */
[----:B------:R-:W-:Y:S01]  /*9af0*/  @P5 STG.E.U16 desc[UR50][R2.64+0x152], R109 ;  /* 0x0001526d02005986 */ /* 0x000fe2000c101532 */
[----:B------:R-:W-:Y:S02]  /*9b00*/  ISETP.GT.AND P5, PT, R4, RZ, P0 ;  /* 0x000000ff0400720c */ /* 0x000fe400007a4270 */
[----:B------:R-:W-:Y:S02]  /*9b10*/  F2FP.BF16.F32.PACK_AB R110, RZ, R110 ;  /* 0x0000006eff6e723e */ /* 0x000fe400000010ff */
[----:B------:R-:W-:-:S02]  /*9b20*/  F2FP.BF16.F32.PACK_AB R111, RZ, R111 ;  /* 0x0000006fff6f723e */ /* 0x000fc400000010ff */
[----:B------:R-:W-:Y:S01]  /*9b30*/  F2FP.BF16.F32.PACK_AB R112, RZ, R112 ;  /* 0x00000070ff70723e */ /* 0x000fe200000010ff */
[----:B------:R-:W-:Y:S01]  /*9b40*/  @P1 STG.E.U16 desc[UR50][R6.64+0x150], R110 ;  /* 0x0001506e06001986 */ /* 0x000fe2000c101532 */
[----:B------:R-:W-:Y:S02]  /*9b50*/  ISETP.GT.AND P1, PT, R4, 0x8, P3 ;  /* 0x000000080400780c */ /* 0x000fe40001f24270 */
[----:B------:R-:W-:Y:S01]  /*9b60*/  F2FP.BF16.F32.PACK_AB R113, RZ, R113 ;  /* 0x00000071ff71723e */ /* 0x000fe200000010ff */
[----:B------:R-:W-:Y:S01]  /*9b70*/  @P2 STG.E.U16 desc[UR50][R6.64+0x152], R111 ;  /* 0x0001526f06002986 */ /* 0x000fe2000c101532 */
[----:B------:R-:W-:Y:S02]  /*9b80*/  ISETP.GT.AND P3, PT, R0, 0xb8, PT ;  /* 0x000000b80000780c */ /* 0x000fe40003f64270 */
[----:B------:R-:W-:Y:S01]  /*9b90*/  ISETP.GT.AND P2, PT, R4, 0x8, P0 ;  /* 0x000000080400780c */ /* 0x000fe20000744270 */
[----:B------:R-:W-:Y:S01]  /*9ba0*/  @P4 STG.E.U16 desc[UR50][R2.64+0x160], R112 ;  /* 0x0001607002004986 */ /* 0x000fe2000c101532 */
[----:B------:R-:W-:-:S02]  /*9bb0*/  ISETP.GT.AND P0, PT, R0, 0xb9, PT ;  /* 0x000000b90000780c */ /* 0x000fc40003f04270 */
[C---:B------:R-:W-:Y:S01]  /*9bc0*/  ISETP.GT.AND P4, PT, R4.reuse, RZ, P3 ;  /* 0x000000ff0400720c */ /* 0x040fe20001f84270 */
[----:B------:R-:W-:Y:S01]  /*9bd0*/  @P5 STG.E.U16 desc[UR50][R2.64+0x162], R113 ;  /* 0x0001627102005986 */ /* 0x000fe2000c101532 */
[C---:B------:R-:W-:Y:S02]  /*9be0*/  ISETP.GT.AND P5, PT, R4.reuse, RZ, P0 ;  /* 0x000000ff0400720c */ /* 0x040fe400007a4270 */
[----:B------:R-:W-:Y:S02]  /*9bf0*/  F2FP.BF16.F32.PACK_AB R114, RZ, R114 ;  /* 0x00000072ff72723e */ /* 0x000fe400000010ff */
[----:B------:R-:W-:Y:S02]  /*9c00*/  F2FP.BF16.F32.PACK_AB R115, RZ, R115 ;  /* 0x00000073ff73723e */ /* 0x000fe400000010ff */
        /* <DEDUP_REMOVED lines=58> */
[C---:B------:R-:W-:Y:S02]  /*9fb0*/  ISETP.GT.AND P1, PT, R4.reuse, 0x8, P2 ;  /* 0x000000080400780c */ /* 0x040fe40001724270 */
[----:B------:R-:W-:Y:S01]  /*9fc0*/  F2FP.BF16.F32.PACK_AB R133, RZ, R133 ;  /* 0x00000085ff85723e */ /* 0x000fe200000010ff */
[----:B------:R-:W-:Y:S01]  /*9fd0*/  @P0 STG.E.U16 desc[UR50][R6.64+0x1a2], R131 ;  /* 0x0001a28306000986 */ /* 0x000fe2000c101532 */
[----:B------:R-:W-:-:S02]  /*9fe0*/  ISETP.GT.AND P2, PT, R4, 0x8, P3 ;  /* 0x000000080400780c */ /* 0x000fc40001f44270 */
[C---:B------:R-:W-:Y:S01]  /*9ff0*/  ISETP.GT.AND P3, PT, R0.reuse, 0xe0, PT ;  /* 0x000000e00000780c */ /* 0x040fe20003f64270 */
        /* <DEDUP_REMOVED lines=9> */
[----:B------:R-:W-:Y:S02]  /*a090*/  F2FP.BF16.F32.PACK_AB R137, RZ, R137 ;  /* 0x00000089ff89723e */ /* 0x000fe400000010ff */
[C---:B------:R-:W-:Y:S01]  /*a0a0*/  ISETP.GT.AND P1, PT, R4.reuse, 0x8, P3 ;  /* 0x000000080400780c */ /* 0x040fe20001f24270 */
[----:B------:R-:W-:Y:S01]  /*a0b0*/  @P2 STG.E.U16 desc[UR50][R6.64+0x1b2], R135 ;  /* 0x0001b28706002986 */ /* 0x000fe2000c101532 */
[----:B------:R-:W-:Y:S02]  /*a0c0*/  ISETP.GT.AND P0, PT, R4, 0x8, P0 ;  /* 0x000000080400780c */ /* 0x000fe40000704270 */
[----:B------:R-:W-:Y:S01]  /*a0d0*/  F2FP.BF16.F32.PACK_AB R138, RZ, R138 ;  /* 0x0000008aff8a723e */ /* 0x000fe200000010ff */
[----:B------:R-:W-:Y:S01]  /*a0e0*/  @P4 STG.E.U16 desc[UR50][R2.64+0x1c0], R136 ;  /* 0x0001c08802004986 */ /* 0x000fe2000c101532 */
[----:B------:R-:W-:-:S02]  /*a0f0*/  ISETP.GT.AND P4, PT, R0, 0xe8, PT ;  /* 0x000000e80000780c */ /* 0x000fc40003f84270 */
[----:B------:R-:W-:Y:S01]  /*a100*/  F2FP.BF16.F32.PACK_AB R139, RZ, R139 ;  /* 0x0000008bff8b723e */ /* 0x000fe200000010ff */
[----:B------:R-:W-:Y:S01]  /*a110*/  @P5 STG.E.U16 desc[UR50][R2.64+0x1c2], R137 ;  /* 0x0001c28902005986 */ /* 0x000fe2000c101532 */
[----:B------:R-:W-:Y:S02]  /*a120*/  ISETP.GT.AND P5, PT, R0, 0xe9, PT ;  /* 0x000000e90000780c */ /* 0x000fe40003fa4270 */
[C---:B------:R-:W-:Y:S01]  /*a130*/  ISETP.GT.AND P2, PT, R4.reuse, RZ, P4 ;  /* 0x000000ff0400720c */ /* 0x040fe20002744270 */
[----:B------:R-:W-:Y:S01]  /*a140*/  @P1 STG.E.U16 desc[UR50][R6.64+0x1c0], R138 ;  /* 0x0001c08a06001986 */ /* 0x000fe2000c101532 */
[----:B------:R-:W-:Y:S02]  /*a150*/  ISETP.GT.AND P6, PT, R4, RZ, P5 ;  /* 0x000000ff0400720c */ /* 0x000fe40002fc4270 */
[----:B------:R-:W-:Y:S01]  /*a160*/  F2FP.BF16.F32.PACK_AB R140, RZ, R140 ;  /* 0x0000008cff8c723e */ /* 0x000fe200000010ff */
[----:B------:R-:W-:Y:S01]  /*a170*/  @P0 STG.E.U16 desc[UR50][R6.64+0x1c2], R139 ;  /* 0x0001c28b06000986 */ /* 0x000fe2000c101532 */
[----:B------:R-:W-:-:S02]  /*a180*/  F2FP.BF16.F32.PACK_AB R141, RZ, R141 ;  /* 0x0000008dff8d723e */ /* 0x000fc400000010ff */
[----:B------:R-:W-:Y:S02]  /*a190*/  ISETP.GT.AND P4, PT, R4, 0x8, P4 ;  /* 0x000000080400780c */ /* 0x000fe40002784270 */
[C---:B------:R-:W-:Y:S02]  /*a1a0*/  ISETP.GT.AND P3, PT, R0.reuse, 0xf0, PT ;  /* 0x000000f00000780c */ /* 0x040fe40003f64270 */
[----:B------:R-:W-:Y:S01]  /*a1b0*/  F2FP.BF16.F32.PACK_AB R142, RZ, R142 ;  /* 0x0000008eff8e723e */ /* 0x000fe200000010ff */
[----:B------:R-:W-:Y:S01]  /*a1c0*/  @P2 STG.E.U16 desc[UR50][R2.64+0x1d0], R140 ;  /* 0x0001d08c02002986 */ /* 0x000fe2000c101532 */
[----:B------:R-:W-:Y:S02]  /*a1d0*/  ISETP.GT.AND P2, PT, R0, 0xf1, PT ;  /* 0x000000f10000780c */ /* 0x000fe40003f44270 */
[----:B------:R-:W-:Y:S01]  /*a1e0*/  F2FP.BF16.F32.PACK_AB R143, RZ, R143 ;  /* 0x0000008fff8f723e */ /* 0x000fe200000010ff */
[----:B------:R-:W-:Y:S01]  /*a1f0*/  @P6 STG.E.U16 desc[UR50][R2.64+0x1d2], R141 ;  /* 0x0001d28d02006986 */ /* 0x000fe2000c101532 */
[----:B------:R-:W-:-:S02]  /*a200*/  ISETP.GT.AND P6, PT, R4, 0x8, P5 ;  /* 0x000000080400780c */ /* 0x000fc40002fc4270 */
[C---:B------:R-:W-:Y:S01]  /*a210*/  ISETP.GT.AND P5, PT, R4.reuse, RZ, P3 ;  /* 0x000000ff0400720c */ /* 0x040fe20001fa4270 */
[----:B------:R-:W-:Y:S01]  /*a220*/  @P4 STG.E.U16 desc[UR50][R6.64+0x1d0], R142 ;  /* 0x0001d08e06004986 */ /* 0x000fe2000c101532 */
[C---:B------:R-:W-:Y:S02]  /*a230*/  ISETP.GT.AND P3, PT, R4.reuse, 0x8, P3 ;  /* 0x000000080400780c */ /* 0x040fe40001f64270 */
[C---:B------:R-:W-:Y:S02]  /*a240*/  ISETP.GT.AND P4, PT, R4.reuse, RZ, P2 ;  /* 0x000000ff0400720c */ /* 0x040fe40001784270 */
[----:B------:R-:W-:Y:S02]  /*a250*/  F2FP.BF16.F32.PACK_AB R144, RZ, R144 ;  /* 0x00000090ff90723e */ /* 0x000fe400000010ff */
[----:B------:R-:W-:Y:S02]  /*a260*/  ISETP.GT.AND P2, PT, R4, 0x8, P2 ;  /* 0x000000080400780c */ /* 0x000fe40001744270 */
[C---:B------:R-:W-:Y:S01]  /*a270*/  ISETP.GT.AND P0, PT, R0.reuse, 0xf9, PT ;  /* 0x000000f90000780c */ /* 0x040fe20003f04270 */
[----:B------:R-:W-:Y:S01]  /*a280*/  @P6 STG.E.U16 desc[UR50][R6.64+0x1d2], R143 ;  /* 0x0001d28f06006986 */ /* 0x000fe2000c101532 */
[----:B------:R-:W-:-:S02]  /*a290*/  ISETP.GT.AND P1, PT, R0, 0xf8, PT ;  /* 0x000000f80000780c */ /* 0x000fc40003f24270 */
[----:B------:R-:W-:Y:S01]  /*a2a0*/  F2FP.BF16.F32.PACK_AB R145, RZ, R145 ;  /* 0x00000091ff91723e */ /* 0x000fe200000010ff */
[----:B------:R-:W-:Y:S01]  /*a2b0*/  @P5 STG.E.U16 desc[UR50][R2.64+0x1e0], R144 ;  /* 0x0001e09002005986 */ /* 0x000fe2000c101532 */
[C---:B------:R-:W-:Y:S01]  /*a2c0*/  ISETP.GT.AND P6, PT, R4.reuse, RZ, P1 ;  /* 0x000000ff0400720c */ /* 0x040fe20000fc4270 */
[----:B------:R-:W-:Y:S01]  /*a2d0*/  @P3 IMAD.MOV.U32 R5, RZ, RZ, R7 ;  /* 0x000000ffff053224 */ /* 0x000fe200078e0007 */
[C---:B------:R-:W-:Y:S01]  /*a2e0*/  ISETP.GT.AND P5, PT, R4.reuse, RZ, P0 ;  /* 0x000000ff0400720c */ /* 0x040fe200007a4270 */
[----:B------:R-:W-:Y:S01]  /*a2f0*/  @P4 STG.E.U16 desc[UR50][R2.64+0x1e2], R145 ;  /* 0x0001e29102004986 */ /* 0x000fe2000c101532 */
[C---:B------:R-:W-:Y:S02]  /*a300*/  ISETP.GT.AND P1, PT, R4.reuse, 0x8, P1 ;  /* 0x000000080400780c */ /* 0x040fe40000f24270 */
[----:B------:R-:W-:Y:S01]  /*a310*/  ISETP.GT.AND P0, PT, R4, 0x8, P0 ;  /* 0x000000080400780c */ /* 0x000fe20000704270 */
[----:B------:R-:W-:Y:S01]  /*a320*/  @P3 IMAD.MOV.U32 R4, RZ, RZ, R6 ;  /* 0x000000ffff043224 */ /* 0x000fe200078e0006 */
[----:B------:R-:W-:-:S02]  /*a330*/  F2FP.BF16.F32.PACK_AB R146, RZ, R146 ;  /* 0x00000092ff92723e */ /* 0x000fc400000010ff */
[----:B------:R-:W-:Y:S02]  /*a340*/  F2FP.BF16.F32.PACK_AB R147, RZ, R147 ;  /* 0x00000093ff93723e */ /* 0x000fe400000010ff */
[----:B------:R-:W-:Y:S01]  /*a350*/  F2FP.BF16.F32.PACK_AB R148, RZ, R148 ;  /* 0x00000094ff94723e */ /* 0x000fe200000010ff */
[----:B------:R0:W-:Y:S01]  /*a360*/  @P3 STG.E.U16 desc[UR50][R4.64+0x1e0], R146 ;  /* 0x0001e09204003986 */ /* 0x0001e2000c101532 */
[----:B------:R-:W-:Y:S02]  /*a370*/  F2FP.BF16.F32.PACK_AB R149, RZ, R149 ;  /* 0x00000095ff95723e */ /* 0x000fe400000010ff */
[----:B------:R-:W-:Y:S02]  /*a380*/  F2FP.BF16.F32.PACK_AB R150, RZ, R150 ;  /* 0x00000096ff96723e */ /* 0x000fe400000010ff */
[----:B------:R-:W-:Y:S01]  /*a390*/  F2FP.BF16.F32.PACK_AB R151, RZ, R151 ;  /* 0x00000097ff97723e */ /* 0x000fe200000010ff */
[----:B0-----:R-:W-:Y:S02]  /*a3a0*/  @P2 IMAD.MOV.U32 R4, RZ, RZ, R6 ;  /* 0x000000ffff042224 */ /* 0x001fe400078e0006 */
[----:B------:R-:W-:-:S05]  /*a3b0*/  @P2 IMAD.MOV.U32 R5, RZ, RZ, R7 ;  /* 0x000000ffff052224 */ /* 0x000fca00078e0007 */
[----:B------:R-:W-:Y:S04]  /*a3c0*/  @P2 STG.E.U16 desc[UR50][R4.64+0x1e2], R147 ;  /* 0x0001e29304002986 */ /* 0x000fe8000c101532 */
[----:B------:R-:W-:Y:S04]  /*a3d0*/  @P6 STG.E.U16 desc[UR50][R2.64+0x1f0], R148 ;  /* 0x0001f09402006986 */ /* 0x000fe8000c101532 */
[----:B------:R0:W-:Y:S02]  /*a3e0*/  @P5 STG.E.U16 desc[UR50][R2.64+0x1f2], R149 ;  /* 0x0001f29502005986 */ /* 0x0001e4000c101532 */
[----:B0-----:R-:W-:-:S02]  /*a3f0*/  @P1 IMAD.MOV.U32 R2, RZ, RZ, R6 ;  /* 0x000000ffff021224 */ /* 0x001fc400078e0006 */
[----:B------:R-:W-:-:S05]  /*a400*/  @P1 IMAD.MOV.U32 R3, RZ, RZ, R7 ;  /* 0x000000ffff031224 */ /* 0x000fca00078e0007 */
[----:B------:R0:W-:Y:S04]  /*a410*/  @P1 STG.E.U16 desc[UR50][R2.64+0x1f0], R150 ;  /* 0x0001f09602001986 */ /* 0x0001e8000c101532 */
[----:B------:R0:W-:Y:S02]  /*a420*/  @P0 STG.E.U16 desc[UR50][R6.64+0x1f2], R151 ;  /* 0x0001f29706000986 */ /* 0x0001e4000c101532 */
.L_x_289:
[----:B------:R-:W-:Y:S05]  /*a430*/  BSYNC B0 ;  /* 0x0000000000007941 */ /* 0x000fea0003800000 */
.L_x_35:
[----:B0-----:R-:W-:Y:S01]  /*a440*/  IMAD.U32 R2, RZ, RZ, UR38 ;  /* 0x00000026ff027e24 */ /* 0x001fe2000f8e00ff */
[----:B------:R-:W-:Y:S01]  /*a450*/  ULDC.64 UR4, c[0x0][0x650] ;  /* 0x0001940000047ab9 */ /* 0x000fe20000000a00 */
[----:B------:R-:W-:Y:S01]  /*a460*/  IMAD.U32 R0, RZ, RZ, UR41 ;  /* 0x00000029ff007e24 */ /* 0x000fe2000f8e00ff */
[----:B------:R0:W-:Y:S01]  /*a470*/  SYNCS.ARRIVE.TRANS64.A1T0 RZ, [R160+UR46], RZ ;  /* 0x000000ffa0ff79a7 */ /* 0x0001e2000810002e */
[----:B------:R-:W-:Y:S01]  /*a480*/  IMAD.U32 R3, RZ, RZ, UR39 ;  /* 0x00000027ff037e24 */ /* 0x000fe2000f8e00ff */
[C---:B------:R-:W-:Y:S01]  /*a490*/  LEA R16, P0, R2.reuse, R16, 0x1 ;  /* 0x0000001002107211 */ /* 0x040fe200078008ff */
[----:B-----5:R-:W-:Y:S02]  /*a4a0*/  IMAD.MOV.U32 R18, RZ, RZ, -0x1 ;  /* 0xffffffffff127424 */ /* 0x020fe400078e00ff */
[----:B------:R-:W-:Y:S01]  /*a4b0*/  IMAD.MOV.U32 R19, RZ, RZ, -0x1 ;  /* 0xffffffffff137424 */ /* 0x000fe200078e00ff */
[----:B------:R-:W-:Y:S01]  /*a4c0*/  LEA.HI.X R17, R2, R17, R0, 0x1, P0 ;  /* 0x0000001102117211 */ /* 0x000fe200000f0c00 */
[----:B------:R-:W-:Y:S01]  /*a4d0*/  IMAD.MOV.U32 R2, RZ, RZ, -0x1 ;  /* 0xffffffffff027424 */ /* 0x000fe200078e00ff */
[----:B------:R-:W-:-:S02]  /*a4e0*/  ISETP.GE.U32.AND P0, PT, R16, UR4, PT ;  /* 0x0000000410007c0c */ /* 0x000fc4000bf06070 */
[----:B------:R-:W-:Y:S02]  /*a4f0*/  PRMT R0, RZ, 0x7610, R0 ;  /* 0x00007610ff007816 */ /* 0x000fe40000000000 */
[----:B------:R-:W-:-:S13]  /*a500*/  ISETP.GE.U32.AND.EX P0, PT, R17, UR5, PT, P0 ;  /* 0x0000000511007c0c */ /* 0x000fda000bf06100 */
[----:B0-----:R-:W-:Y:S05]  /*a510*/  @P0 BRA `(.L_x_290) ;  /* 0x00000004008c0947 */ /* 0x001fea0003800000 */
[----:B------:R-:W0:Y:S01]  /*a520*/  S2UR UR7, SR_CTAID.X ;  /* 0x00000000000779c3 */ /* 0x000e220000002500 */
[----:B------:R-:W-:Y:S01]  /*a530*/  ULDC.64 UR4, c[0x0][0x628] ;  /* 0x00018a0000047ab9 */ /* 0x000fe20000000a00 */
[----:B------:R-:W-:Y:S01]  /*a540*/  ULDC UR6, c[0x0][0x150] ;  /* 0x0000540000067ab9 */ /* 0x000fe20000000800 */
[----:B------:R-:W-:Y:S01]  /*a550*/  ISETP.NE.U32.AND P0, PT, RZ, UR4, PT ;  /* 0x00000004ff007c0c */ /* 0x000fe2000bf05070 */
[----:B------:R-:W-:Y:S01]  /*a560*/  ULDC UR15, c[0x0][0x630] ;  /* 0x00018c00000f7ab9 */ /* 0x000fe20000000800 */
[C---:B------:R-:W-:Y:S01]  /*a570*/  R2UR UR16, R16.reuse ;  /* 0x00000000101072ca */ /* 0x040fe200000e0000 */
[----:B------:R-:W-:Y:S01]  /*a580*/  ULDC UR18, c[0x0][0x154] ;  /* 0x0000550000127ab9 */ /* 0x000fe20000000800 */
[----:B------:R-:W-:Y:S01]  /*a590*/  ISETP.NE.AND.EX P0, PT, RZ, UR5, PT, P0 ;  /* 0x00000005ff007c0c */ /* 0x000fe2000bf05300 */
[----:B------:R-:W1:Y:S01]  /*a5a0*/  S2UR UR19, SR_CTAID.Y ;  /* 0x00000000001379c3 */ /* 0x000e620000002600 */
[----:B------:R-:W-:Y:S02]  /*a5b0*/  R2UR UR17, R17 ;  /* 0x00000000111172ca */ /* 0x000fe400000e0000 */
[----:B------:R-:W-:-:S02]  /*a5c0*/  R2UR UR12, R16 ;  /* 0x00000000100c72ca */ /* 0x000fc400000e0000 */
[----:B------:R-:W-:Y:S02]  /*a5d0*/  R2UR UR13, R17 ;  /* 0x00000000110d72ca */ /* 0x000fe400000e0000 */
[----:B0-----:R-:W-:-:S05]  /*a5e0*/  I2FP.F32.U32 R0, UR7 ;  /* 0x0000000700007c45 */ /* 0x001fca0008201000 */
[----:B------:R-:W-:-:S04]  /*a5f0*/  FMUL R0, R0, UR6 ;  /* 0x0000000600007c20 */ /* 0x000fc80008400000 */
[----:B------:R0:W0:Y:S01]  /*a600*/  F2I.U32.TRUNC.NTZ R2, R0 ;  /* 0x0000000000027305 */ /* 0x000022000020f000 */
[----:B-1----:R-:W-:Y:S05]  /*a610*/  @!P0 BRA `(.L_x_291) ;  /* 0x0000000000308947 */ /* 0x002fea0003800000 */
        /* <DEDUP_REMOVED lines=12> */
.L_x_291:
[----:B------:R-:W-:Y:S01]  /*a6e0*/  USHF.R.U64 UR6, UR12, UR15, UR13 ;  /* 0x0000000f0c067299 */ /* 0x000fe2000800120d */
[----:B0-----:R-:W-:Y:S01]  /*a6f0*/  I2FP.F32.U32 R0, UR19 ;  /* 0x0000001300007c45 */ /* 0x001fe20008201000 */
[----:B------:R-:W-:Y:S01]  /*a700*/  USHF.R.U32.HI UR4, URZ, UR15, UR13 ;  /* 0x0000000f3f047299 */ /* 0x000fe2000801160d */
[----:B------:R-:W-:Y:S01]  /*a710*/  R2UR UR14, R2 ;  /* 0x00000000020e72ca */ /* 0x000fe200000e0000 */
[----:B------:R-:W-:Y:S02]  /*a720*/  UIADD3 UR9, UP0, URZ, -UR6, URZ ;  /* 0x800000063f097290 */ /* 0x000fe4000ff1e03f */
[----:B------:R-:W-:Y:S01]  /*a730*/  FMUL R0, R0, UR18 ;  /* 0x0000001200007c20 */ /* 0x000fe20008400000 */
[----:B------:R-:W-:Y:S01]  /*a740*/  ULDC.64 UR12, c[0x0][0x620] ;  /* 0x00018800000c7ab9 */ /* 0x000fe20000000a00 */
[----:B------:R-:W-:Y:S01]  /*a750*/  UIADD3.X UR4, URZ, ~UR4, URZ, UP0, !UPT ;  /* 0x800000043f047290 */ /* 0x000fe200087fe43f */
[----:B------:R-:W-:Y:S01]  /*a760*/  UMOV UR10, UR16 ;  /* 0x00000010000a7c82 */ /* 0x000fe20008000000 */
[----:B------:R-:W-:-:S02]  /*a770*/  UMOV UR11, UR17 ;  /* 0x00000011000b7c82 */ /* 0x000fc40008000000 */
[----:B------:R-:W0:Y:S01]  /*a780*/  F2I.U32.TRUNC.NTZ R0, R0 ;  /* 0x0000000000007305 */ /* 0x000e22000020f000 */
[----:B------:R-:W-:Y:S02]  /*a790*/  UIMAD UR4, UR4, UR12, URZ ;  /* 0x0000000c040472a4 */ /* 0x000fe4000f8e023f */
[----:B------:R-:W-:Y:S02]  /*a7a0*/  UIMAD.WIDE.U32 UR10, UR9, UR12, UR10 ;  /* 0x0000000c090a72a5 */ /* 0x000fe4000f8e000a */
[----:B------:R-:W-:Y:S01]  /*a7b0*/  UIMAD UR9, UR9, UR13, UR4 ;  /* 0x0000000d090972a4 */ /* 0x000fe2000f8e0204 */
[----:B------:R-:W-:Y:S01]  /*a7c0*/  ULDC UR22, c[0x0][0x658] ;  /* 0x0001960000167ab9 */ /* 0x000fe20000000800 */
[----:B------:R-:W-:Y:S02]  /*a7d0*/  UMOV UR12, 0xffffffff ;  /* 0xffffffff000c7882 */ /* 0x000fe40000000000 */
[----:B------:R-:W-:Y:S01]  /*a7e0*/  UIADD3 UR11, UR11, UR9, URZ ;  /* 0x000000090b0b7290 */ /* 0x000fe2000fffe03f */
[----:B------:R-:W-:Y:S01]  /*a7f0*/  ULDC UR13, c[0x0][0x618] ;  /* 0x00018600000d7ab9 */ /* 0x000fe20000000800 */
[----:B------:R-:W-:Y:S01]  /*a800*/  ULDC.64 UR4, c[0x0][0x640] ;  /* 0x0001900000047ab9 */ /* 0x000fe20000000a00 */
[----:B------:R-:W-:Y:S01]  /*a810*/  USHF.L.U32 UR18, UR12, UR22, URZ ;  /* 0x000000160c127299 */ /* 0x000fe2000800063f */
[----:B------:R-:W-:Y:S01]  /*a820*/  ISETP.NE.U32.AND P0, PT, RZ, UR4, PT ;  /* 0x00000004ff007c0c */ /* 0x000fe2000bf05070 */
[----:B------:R-:W-:Y:S01]  /*a830*/  USHF.R.U64 UR12, UR10, UR13, UR11 ;  /* 0x0000000d0a0c7299 */ /* 0x000fe2000800120b */
[----:B0-----:R-:W-:Y:S01]  /*a840*/  R2UR UR16, R0 ;  /* 0x00000000001072ca */ /* 0x001fe200000e0000 */
[----:B------:R-:W-:Y:S01]  /*a850*/  USHF.R.U32.HI UR10, URZ, UR13, UR11 ;  /* 0x0000000d3f0a7299 */ /* 0x000fe2000801160b */
[----:B------:R-:W-:Y:S01]  /*a860*/  ISETP.NE.AND.EX P0, PT, RZ, UR5, PT, P0 ;  /* 0x00000005ff007c0c */ /* 0x000fe2000bf05300 */
[----:B------:R-:W-:Y:S01]  /*a870*/  ULDC UR17, c[0x0][0x608] ;  /* 0x0001820000117ab9 */ /* 0x000fe20000000800 */
[----:B------:R-:W-:-:S02]  /*a880*/  ULOP3.LUT UR23, URZ, UR18, URZ, 0x33, !UPT ;  /* 0x000000123f177292 */ /* 0x000fc4000f8e333f */
[----:B------:R-:W-:Y:S02]  /*a890*/  USHF.R.U64 UR18, UR12, UR17, UR10 ;  /* 0x000000110c127299 */ /* 0x000fe4000800120a */
[----:B------:R-:W-:Y:S01]  /*a8a0*/  USHF.R.U32.HI UR10, URZ, UR17, UR10 ;  /* 0x000000113f0a7299 */ /* 0x000fe2000801160a */
[----:B------:R-:W-:Y:S01]  /*a8b0*/  UMOV UR20, 0x1 ;  /* 0x0000000100147882 */ /* 0x000fe20000000000 */
[----:B------:R-:W-:Y:S02]  /*a8c0*/  UIADD3 UR14, -UR14, URZ, URZ ;  /* 0x0000003f0e0e7290 */ /* 0x000fe4000fffe13f */
[----:B------:R-:W-:Y:S02]  /*a8d0*/  USHF.L.U32 UR13, UR20, UR22, URZ ;  /* 0x00000016140d7299 */ /* 0x000fe4000800063f */
[----:B------:R-:W-:Y:S01]  /*a8e0*/  USHF.R.U64 UR20, UR18, UR22, UR10 ;  /* 0x0000001612147299 */ /* 0x000fe2000800120a */
[----:B------:R-:W-:Y:S01]  /*a8f0*/  ULDC UR15, c[0x0][0x144] ;  /* 0x00005100000f7ab9 */ /* 0x000fe20000000800 */
[----:B------:R-:W-:Y:S01]  /*a900*/  ULDC UR8, c[0x0][0x600] ;  /* 0x0001800000087ab9 */ /* 0x000fe20000000800 */
[----:B------:R-:W-:-:S02]  /*a910*/  UIADD3 UR21, -UR16, URZ, URZ ;  /* 0x0000003f10157290 */ /* 0x000fc4000fffe13f */
[----:B------:R-:W-:Y:S02]  /*a920*/  USHF.R.U32.HI UR17, URZ, UR22, UR10 ;  /* 0x000000163f117299 */ /* 0x000fe4000801160a */
[----:B------:R-:W-:Y:S02]  /*a930*/  UIADD3 UR9, UR8, -0x1, URZ ;  /* 0xffffffff08097890 */ /* 0x000fe4000fffe03f */
[----:B------:R-:W-:Y:S01]  /*a940*/  UIMAD UR22, UR15, UR14, UR7 ;  /* 0x0000000e0f1672a4 */ /* 0x000fe2000f8e0207 */
[----:B------:R-:W-:Y:S01]  /*a950*/  ULDC UR26, c[0x0][0x148] ;  /* 0x00005200001a7ab9 */ /* 0x000fe20000000800 */
[----:B------:R-:W-:Y:S01]  /*a960*/  ULDC UR24, c[0x0][0x648] ;  /* 0x0001920000187ab9 */ /* 0x000fe20000000800 */
[----:B------:R-:W-:Y:S01]  /*a970*/  ULDC UR25, c[0x0][0x638] ;  /* 0x00018e0000197ab9 */ /* 0x000fe20000000800 */
        /* <DEDUP_REMOVED lines=12> */
.L_x_292:
[----:B------:R-:W-:Y:S01]  /*aa40*/  UISETP.NE.AND UP0, UPT, UR40, URZ, UPT ;  /* 0x0000003f2800728c */ /* 0x000fe2000bf05270 */
[----:B------:R-:W-:Y:S01]  /*aa50*/  IMAD.MOV.U32 R0, RZ, RZ, 0x1 ;  /* 0x00000001ff007424 */ /* 0x000fe200078e00ff */
[----:B------:R-:W-:Y:S01]  /*aa60*/  USHF.R.U64 UR4, UR16, UR24, UR17 ;  /* 0x0000001810047299 */ /* 0x000fe20008001211 */
[----:B------:R-:W-:Y:S01]  /*aa70*/  IMAD.U32 R19, RZ, RZ, UR6 ;  /* 0x00000006ff137e24 */ /* 0x000fe2000f8e00ff */
[----:B------:R-:W-:Y:S02]  /*aa80*/  ULOP3.LUT UR18, UR18, UR23, URZ, 0xc0, !UPT ;  /* 0x0000001712127292 */ /* 0x000fe4000f8ec03f */
[----:B------:R-:W-:Y:S02]  /*aa90*/  UIADD3 UR5, -UR4, URZ, URZ ;  /* 0x0000003f04057290 */ /* 0x000fe4000fffe13f */
[----:B------:R-:W-:Y:S02]  /*aaa0*/  ULOP3.LUT UR9, UR12, UR9, URZ, 0xc0, !UPT ;  /* 0x000000090c097292 */ /* 0x000fe4000f8ec03f */
[----:B------:R-:W-:-:S02]  /*aab0*/  UIMAD UR4, UR13, UR4, UR18 ;  /* 0x000000040d0472a4 */ /* 0x000fc4000f8e0212 */
[----:B------:R-:W-:Y:S02]  /*aac0*/  @UP0 UIMAD UR22, UR26, UR21, UR19 ;  /* 0x000000151a1602a4 */ /* 0x000fe4000f8e0213 */
[----:B------:R-:W-:Y:S01]  /*aad0*/  UIMAD UR5, UR5, UR25, UR20 ;  /* 0x00000019050572a4 */ /* 0x000fe2000f8e0214 */
[----:B------:R-:W-:Y:S02]  /*aae0*/  ULDC UR7, c[0x0][0x610] ;  /* 0x0001840000077ab9 */ /* 0x000fe40000000800 */
[----:B------:R-:W-:Y:S02]  /*aaf0*/  UIMAD UR4, UR4, UR7, UR22 ;  /* 0x00000007040472a4 */ /* 0x000fe4000f8e0216 */
[----:B------:R-:W-:-:S04]  /*ab00*/  UIMAD UR5, UR5, UR8, UR9 ;  /* 0x00000008050572a4 */ /* 0x000fc8000f8e0209 */
[----:B------:R-:W-:Y:S02]  /*ab10*/  USEL UR7, UR5, UR4, !UP0 ;  /* 0x0000000405077287 */ /* 0x000fe4000c000000 */
[----:B------:R-:W-:-:S04]  /*ab20*/  USEL UR4, UR4, UR5, !UP0 ;  /* 0x0000000504047287 */ /* 0x000fc8000c000000 */
[----:B------:R-:W-:Y:S02]  /*ab30*/  IMAD.U32 R2, RZ, RZ, UR7 ;  /* 0x00000007ff027e24 */ /* 0x000fe4000f8e00ff */
[----:B------:R-:W-:-:S07]  /*ab40*/  IMAD.U32 R18, RZ, RZ, UR4 ;  /* 0x00000004ff127e24 */ /* 0x000fce000f8e00ff */
.L_x_290:
[----:B------:R-:W-:Y:S02]  /*ab50*/  LOP3.LUT P0, RZ, R0, 0xff, RZ, 0xc0, !PT ;  /* 0x000000ff00ff7812 */ /* 0x000fe4000780c0ff */
[----:B------:R-:W-:-:S11]  /*ab60*/  LOP3.LUT R170, R170, 0x1, RZ, 0x3c, !PT ;  /* 0x00000001aaaa7812 */ /* 0x000fd600078e3cff */
[----:B------:R-:W-:Y:S05]  /*ab70*/  @P0 BRA `(.L_x_293) ;  /* 0xffffff6800f00947 */ /* 0x000fea000383ffff */
[----:B------:R-:W-:Y:S05]  /*ab80*/  EXIT ;  /* 0x000000000000794d */ /* 0x000fea0003800000 */
.L_x_16:
[----:B------:R-:W-:-:S08]  /*ab90*/  ISETP.NE.AND P0, PT, RZ, UR6, PT ;  /* 0x00000006ff007c0c */ /* 0x000fd0000bf05270 */
[----:B-----5:R-:W0:-:S00]  /*aba0*/  USETMAXREG.DEALLOC.CTAPOOL 0x28 ;  /* 0x00000028000079c8 */ /* 0x020e0000080e0500 */
[----:B------:R-:W-:Y:S05]  /*abb0*/  @P0 EXIT ;  /* 0x000000000000094d */ /* 0x000fea0003800000 */
[----:B0-----:R-:W-:Y:S01]  /*abc0*/  LOP3.LUT P0, RZ, R4, 0xff, RZ, 0xc0, !PT ;  /* 0x000000ff04ff7812 */ /* 0x001fe2000780c0ff */
[----:B------:R-:W-:Y:S02]  /*abd0*/  IMAD.MOV.U32 R9, RZ, RZ, 0x1 ;  /* 0x00000001ff097424 */ /* 0x000fe400078e00ff */
[----:B------:R-:W-:-:S10]  /*abe0*/  IMAD.MOV.U32 R8, RZ, RZ, RZ ;  /* 0x000000ffff087224 */ /* 0x000fd400078e00ff */
[----:B------:R-:W-:Y:S05]  /*abf0*/  @!P0 BRA `(.L_x_294) ;  /* 0x0000000c00a08947 */ /* 0x000fea0003800000 */
[----:B------:R-:W0:Y:S01]  /*ac00*/  S2UR UR5, SR_CgaCtaId ;  /* 0x00000000000579c3 */ /* 0x000e220000008800 */
[----:B------:R-:W-:Y:S01]  /*ac10*/  UMOV UR7, 0x1 ;  /* 0x0000000100077882 */ /* 0x000fe20000000000 */
[----:B------:R-:W-:Y:S01]  /*ac20*/  LOP3.LUT P0, RZ, R0, 0x1f, RZ, 0xc0, !PT ;  /* 0x0000001f00ff7812 */ /* 0x000fe2000780c0ff */
[----:B------:R-:W-:Y:S01]  /*ac30*/  ULDC UR13, c[0x0][0x658] ;  /* 0x00019600000d7ab9 */ /* 0x000fe20000000800 */
[----:B------:R-:W-:Y:S01]  /*ac40*/  UMOV UR6, 0xffffffff ;  /* 0xffffffff00067882 */ /* 0x000fe20000000000 */
[----:B------:R-:W-:Y:S01]  /*ac50*/  BSSY B0, `(.L_x_294) ;  /* 0x00000e2000007945 */ /* 0x000fe20003800000 */
[----:B------:R-:W-:Y:S01]  /*ac60*/  USHF.L.U32 UR6, UR6, UR13, URZ ;  /* 0x0000000d06067299 */ /* 0x000fe2000800063f */
[C---:B------:R-:W-:Y:S01]  /*ac70*/  ISETP.NE.AND P3, PT, R3.reuse, RZ, PT ;  /* 0x000000ff0300720c */ /* 0x040fe20003f65270 */
[----:B------:R-:W-:Y:S01]  /*ac80*/  IMAD.MOV.U32 R0, RZ, RZ, 0x1 ;  /* 0x00000001ff007424 */ /* 0x000fe200078e00ff */
[----:B------:R-:W-:Y:S01]  /*ac90*/  ISETP.NE.OR P0, PT, R3, RZ, !P0 ;  /* 0x000000ff0300720c */ /* 0x000fe20004705670 */
[----:B------:R-:W-:Y:S01]  /*aca0*/  IMAD.MOV.U32 R9, RZ, RZ, 0x1 ;  /* 0x00000001ff097424 */ /* 0x000fe200078e00ff */
[----:B------:R-:W-:Y:S01]  /*acb0*/  ULDC UR14, c[0x0][0x600] ;  /* 0x00018000000e7ab9 */ /* 0x000fe20000000800 */
[----:B------:R-:W-:Y:S01]  /*acc0*/  IMAD.MOV.U32 R8, RZ, RZ, RZ ;  /* 0x000000ffff087224 */ /* 0x000fe200078e00ff */
[----:B------:R-:W-:Y:S01]  /*acd0*/  UMOV UR29, 0x55 ;  /* 0x00000055001d7882 */ /* 0x000fe20000000000 */
[----:B------:R-:W-:-:S02]  /*ace0*/  UIADD3 UR48, UR37, 0x1, URZ ;  /* 0x0000000125307890 */ /* 0x000fc4000fffe03f */
[----:B------:R-:W-:Y:S02]  /*acf0*/  ULOP3.LUT UR47, UR42, 0x2, URZ, 0xfc, !UPT ;  /* 0x000000022a2f7892 */ /* 0x000fe4000f8efc3f */
[----:B------:R-:W-:Y:S02]  /*ad00*/  UIADD3 UR14, UR14, -0x1, URZ ;  /* 0xffffffff0e0e7890 */ /* 0x000fe4000fffe03f */
[----:B------:R-:W-:Y:S02]  /*ad10*/  USHF.L.U32 UR13, UR7, UR13, URZ ;  /* 0x0000000d070d7299 */ /* 0x000fe4000800063f */
[----:B------:R-:W-:Y:S02]  /*ad20*/  ULOP3.LUT UR22, URZ, UR6, URZ, 0x33, !UPT ;  /* 0x000000063f167292 */ /* 0x000fe4000f8e333f */
[----:B0-----:R-:W-:Y:S02]  /*ad30*/  ULOP3.LUT UR4, UR5, 0x1, URZ, 0xc0, !UPT ;  /* 0x0000000105047892 */ /* 0x001fe4000f8ec03f */
[----:B------:R-:W-:-:S02]  /*ad40*/  USHF.R.U32.HI UR46, URZ, 0x1, UR5 ;  /* 0x000000013f2e7899 */ /* 0x000fc40008011605 */
[----:B------:R-:W-:Y:S02]  /*ad50*/  USHF.L.U32 UR15, UR5, 0x7, URZ ;  /* 0x00000007050f7899 */ /* 0x000fe4000800063f */
[----:B------:R-:W-:Y:S02]  /*ad60*/  USHF.L.U32 UR21, UR5, 0xd, URZ ;  /* 0x0000000d05157899 */ /* 0x000fe4000800063f */
[----:B------:R-:W-:Y:S02]  /*ad70*/  ULOP3.LUT UR5, UR5, 0xfffffffe, URZ, 0xc0, !UPT ;  /* 0xfffffffe05057892 */ /* 0x000fe4000f8ec03f */
[----:B------:R-:W-:Y:S02]  /*ad80*/  UISETP.GT.U32.AND UP0, UPT, UR4, 0xffff, UPT ;  /* 0x0000ffff0400788c */ /* 0x000fe4000bf04070 */
[----:B------:R-:W-:Y:S02]  /*ad90*/  USHF.L.U32 UR23, UR7, UR5, URZ ;  /* 0x0000000507177299 */ /* 0x000fe4000800063f */
[----:B------:R-:W-:-:S02]  /*ada0*/  ULOP3.LUT UR5, UR5, 0x1, URZ, 0xfc, !UPT ;  /* 0x0000000105057892 */ /* 0x000fc4000f8efc3f */
[----:B------:R-:W-:Y:S02]  /*adb0*/  USEL UR4, UR4, 0xffff, !UP0 ;  /* 0x0000ffff04047887 */ /* 0x000fe4000c000000 */
[----:B------:R-:W-:Y:S02]  /*adc0*/  USHF.L.U32 UR5, UR7, UR5, URZ ;  /* 0x0000000507057299 */ /* 0x000fe4000800063f */
[----:B------:R-:W-:Y:S02]  /*add0*/  ULOP3.LUT UR4, UR4, 0xffff, URZ, 0xc0, !UPT ;  /* 0x0000ffff04047892 */ /* 0x000fe4000f8ec03f */
[----:B------:R-:W-:Y:S02]  /*ade0*/  ULOP3.LUT UR15, UR15, 0x80, URZ, 0xc0, !UPT ;  /* 0x000000800f0f7892 */ /* 0x000fe4000f8ec03f */
[----:B------:R-:W-:Y:S02]  /*adf0*/  ULOP3.LUT UR21, UR21, 0x2000, URZ, 0xc0, !UPT ;  /* 0x0000200015157892 */ /* 0x000fe4000f8ec03f */
[----:B------:R-:W-:-:S02]  /*ae00*/  ULOP3.LUT UR23, UR23, UR5, URZ, 0xfc, !UPT ;  /* 0x0000000517177292 */ /* 0x000fc4000f8efc3f */
[----:B------:R-:W-:Y:S01]  /*ae10*/  USHF.L.U32 UR29, UR29, UR4, URZ ;  /* 0x000000041d1d7299 */ /* 0x000fe2000800063f */
[----:B------:R-:W-:-:S11]  /*ae20*/  ULDC.64 UR30, c[0x0][0x198] ;  /* 0x00006600001e7ab9 */ /* 0x000fd60000000a00 */
.L_x_306:
[----:B------:R-:W-:-:S03]  /*ae30*/  UMOV UR4, 0xffffffff ;  /* 0xffffffff00047882 */ /* 0x000fc60000000000 */
[----:B------:R-:W-:Y:S05]  /*ae40*/  BRA.DIV UR4, `(.L_x_295) ;  /* 0x0000000e04dc7947 */ /* 0x000fea000b800000 */
[----:B------:R-:W-:-:S13]  /*ae50*/  ELECT P6, URZ, PT ;  /* 0x00000000003f782f */ /* 0x000fda00038c0000 */
.L_x_317:
[----:B------:R-:W0:Y:S01]  /*ae60*/  LDC R3, c[0x0][0x28c] ;  /* 0x0000a300ff037b82 */ /* 0x000e220000000800 */
[----:B------:R-:W-:Y:S01]  /*ae70*/  BSSY B1, `(.L_x_296) ;  /* 0x000004a000017945 */ /* 0x000fe20003800000 */
[----:B0-----:R-:W-:-:S13]  /*ae80*/  ISETP.LT.OR P6, PT, R3, 0x1, !P6 ;  /* 0x000000010300780c */ /* 0x001fda00077c1670 */
[----:B------:R-:W-:Y:S05]  /*ae90*/  @P6 BRA `(.L_x_297) ;  /* 0x00000004001c6947 */ /* 0x000fea0003800000 */
[----:B------:R-:W-:Y:S01]  /*aea0*/  LEA R18, R18, UR46, 0x2 ;  /* 0x0000002e12127c11 */ /* 0x000fe2000f8e10ff */
[----:B------:R-:W-:Y:S01]  /*aeb0*/  IMAD.MOV.U32 R11, RZ, RZ, RZ ;  /* 0x000000ffff0b7224 */ /* 0x000fe200078e00ff */
[----:B------:R-:W-:Y:S01]  /*aec0*/  LEA R6, R2, UR15, 0x8 ;  /* 0x0000000f02067c11 */ /* 0x000fe2000f8e40ff */
[----:B------:R-:W-:Y:S02]  /*aed0*/  IMAD.U32 R12, RZ, RZ, UR48 ;  /* 0x00000030ff0c7e24 */ /* 0x000fe4000f8e00ff */
[----:B------:R-:W-:Y:S02]  /*aee0*/  IMAD.MOV.U32 R2, RZ, RZ, R9 ;  /* 0x000000ffff027224 */ /* 0x000fe400078e0009 */
[----:B------:R-:W-:Y:S02]  /*aef0*/  IMAD.MOV.U32 R3, RZ, RZ, R8 ;  /* 0x000000ffff037224 */ /* 0x000fe400078e0008 */
[----:B------:R-:W-:-:S07]  /*af00*/  IMAD.SHL.U32 R18, R18, 0x10, RZ ;  /* 0x0000001012127824 */ /* 0x000fce00078e00ff */
.L_x_301:
[----:B------:R-:W0:Y:S01]  /*af10*/  S2R R5, SR_CgaCtaId ;  /* 0x0000000000057919 */ /* 0x000e220000008800 */
[----:B------:R-:W-:-:S04]  /*af20*/  MOV R4, 0x400 ;  /* 0x0000040000047802 */ /* 0x000fc80000000f00 */
[----:B0-----:R-:W-:Y:S02]  /*af30*/  LEA R10, R5, R4, 0x18 ;  /* 0x00000004050a7211 */ /* 0x001fe400078ec0ff */
[----:B------:R-:W-:Y:S01]  /*af40*/  SHF.L.U32 R4, R2, 0x1f, RZ ;  /* 0x0000001f02047819 */ /* 0x000fe200000006ff */
[----:B------:R-:W0:Y:S02]  /*af50*/  @!P3 LDC R5, c[0x0][0x500] ;  /* 0x00014000ff05bb82 */ /* 0x000e240000000800 */
[----:B------:R-:W-:-:S04]  /*af60*/  IMAD R7, R3, 0x8, R10 ;  /* 0x0000000803077824 */ /* 0x000fc800078e020a */
[----:B------:R-:W1:Y:S02]  /*af70*/  SYNCS.PHASECHK.TRANS64.TRYWAIT P1, [R7+URZ+0x10], R4 ;  /* 0x00001004070075a7 */ /* 0x000e64000802017f */
[----:B-1----:R-:W-:Y:S05]  /*af80*/  @!P1 BRA `(.L_x_298) ;  /* 0x0000000c00ac9947 */ /* 0x002fea0003800000 */
.L_x_318:
[----:B------:R-:W-:Y:S01]  /*af90*/  UPRMT UR4, UR47, 0x9910, URZ ;  /* 0x000099102f047896 */ /* 0x000fe2000800003f */
[----:B0-----:R0:W-:Y:S03]  /*afa0*/  @!P3 SYNCS.ARRIVE.TRANS64 RZ, [R7+URZ], R5 ;  /* 0x0000000507ffb9a7 */ /* 0x0011e6000800003f */
[----:B------:R-:W-:-:S06]  /*afb0*/  UISETP.NE.AND UP0, UPT, UR4, 0x2, UPT ;  /* 0x000000020400788c */ /* 0x000fcc000bf05270 */
[----:B------:R-:W-:-:S13]  /*afc0*/  PLOP3.LUT P1, PT, PT, PT, UP0, 0x80, 0x0 ;  /* 0x000000000000781c */ /* 0x000fda0003f2f008 */
[----:B0-----:R-:W-:Y:S05]  /*afd0*/  @P1 BRA `(.L_x_299) ;  /* 0x0000000000041947 */ /* 0x001fea0003800000 */
[----:B------:R-:W-:Y:S01]  /*afe0*/  BPT.TRAP 0x1 ;  /* 0x000000040000795c */ /* 0x000fe20000300000 */
.L_x_299:
[----:B------:R-:W-:Y:S05]  /*aff0*/  @P0 BRA `(.L_x_300) ;  /* 0x0000000000040947 */ /* 0x000fea0003800000 */
[----:B------:R-:W-:Y:S01]  /*b000*/  BPT.TRAP 0x1 ;  /* 0x000000040000795c */ /* 0x000fe20000300000 */
.L_x_300:
[C---:B-1----:R-:W-:Y:S01]  /*b010*/  LEA R4, R3.reuse, UR46, 0x3 ;  /* 0x0000002e03047c11 */ /* 0x042fe2000f8e18ff */
[----:B------:R-:W-:Y:S01]  /*b020*/  VIADD R12, R12, 0xffffffff ;  /* 0xffffffff0c0c7836 */ /* 0x000fe20000000000 */
[----:B------:R-:W-:Y:S01]  /*b030*/  LEA R5, R3, UR21, 0xf ;  /* 0x0000001503057c11 */ /* 0x000fe2000f8e78ff */
[----:B------:R-:W-:Y:S01]  /*b040*/  UIADD3 UR4, UP0, UR30, 0xf0, URZ ;  /* 0x000000f01e047890 */ /* 0x000fe2000ff1e03f */
[----:B------:R-:W-:Y:S01]  /*b050*/  R2UR UR34, R11 ;  /* 0x000000000b2272ca */ /* 0x000fe200000e0000 */
[----:B------:R-:W-:Y:S01]  /*b060*/  IMAD.SHL.U32 R4, R4, 0x400, RZ ;  /* 0x0000040004047824 */ /* 0x000fe200078e00ff */
[----:B------:R-:W-:Y:S01]  /*b070*/  R2UR UR33, R7 ;  /* 0x00000000072172ca */ /* 0x000fe200000e0000 */
[--C-:B------:R-:W-:Y:S01]  /*b080*/  IMAD R5, R5, 0x2, R10.reuse ;  /* 0x0000000205057824 */ /* 0x100fe200078e020a */
[----:B------:R-:W-:Y:S01]  /*b090*/  R2UR UR36, R19 ;  /* 0x00000000132472ca */ /* 0x000fe200000e0000 */
[----:B------:R-:W-:Y:S01]  /*b0a0*/  IMAD R4, R4, 0x2, R10 ;  /* 0x0000000204047824 */ /* 0x000fe200078e020a */
[----:B------:R-:W-:Y:S01]  /*b0b0*/  R2UR UR35, R18 ;  /* 0x00000000122372ca */ /* 0x000fe200000e0000 */
[----:B------:R-:W-:Y:S01]  /*b0c0*/  UIADD3 UR44, UP1, UR30, 0x1f0, URZ ;  /* 0x000001f01e2c7890 */ /* 0x000fe2000ff3e03f */
[----:B------:R-:W-:Y:S01]  /*b0d0*/  R2UR UR8, R5 ;  /* 0x00000000050872ca */ /* 0x000fe200000e0000 */
[----:B------:R-:W-:Y:S01]  /*b0e0*/  UIADD3.X UR5, URZ, UR31, URZ, UP0, !UPT ;  /* 0x0000001f3f057290 */ /* 0x000fe200087fe43f */
[----:B------:R-:W-:Y:S01]  /*b0f0*/  R2UR UR24, R4 ;  /* 0x00000000041872ca */ /* 0x000fe200000e0000 */
[----:B------:R-:W-:Y:S01]  /*b100*/  UPRMT UR43, URZ, 0x5410, UR29 ;  /* 0x000054103f2b7896 */ /* 0x000fe2000800001d */
[----:B------:R-:W-:Y:S01]  /*b110*/  R2UR UR19, R6 ;  /* 0x00000000061372ca */ /* 0x000fe200000e0000 */
[----:B------:R-:W-:Y:S01]  /*b120*/  UIADD3 UR26, UR34, 0x40, URZ ;  /* 0x00000040221a7890 */ /* 0x000fe2000fffe03f */
[----:B------:R-:W-:Y:S01]  /*b130*/  ISETP.GT.AND P2, PT, R12, 0x1, PT ;  /* 0x000000010c00780c */ /* 0x000fe20003f44270 */
[----:B------:R-:W-:Y:S01]  /*b140*/  UIADD3.X UR45, URZ, UR31, URZ, UP1, !UPT ;  /* 0x0000001f3f2d7290 */ /* 0x000fe20008ffe43f */
[----:B------:R-:W-:Y:S01]  /*b150*/  VIADD R3, R3, 0x1 ;  /* 0x0000000103037836 */ /* 0x000fe20000000000 */
[----:B------:R-:W-:Y:S01]  /*b160*/  UPRMT UR49, URZ, 0x5410, UR23 ;  /* 0x000054103f317896 */ /* 0x000fe20008000017 */
[----:B------:R-:W-:Y:S01]  /*b170*/  VIADD R11, R11, 0x80 ;  /* 0x000000800b0b7836 */ /* 0x000fe20000000000 */
[----:B------:R-:W-:Y:S01]  /*b180*/  UMOV UR6, 0x0 ;  /* 0x0000000000067882 */ /* 0x000fe20000000000 */
[----:B------:R-:W-:Y:S01]  /*b190*/  UMOV UR7, 0x10000000 ;  /* 0x1000000000077882 */ /* 0x000fe20000000000 */
[----:B------:R-:W-:Y:S01]  /*b1a0*/  UIADD3 UR16, UR8, 0x8100, URZ ;  /* 0x0000810008107890 */ /* 0x000fe2000fffe03f */
[----:B------:R-:W-:Y:S01]  /*b1b0*/  ISETP.NE.AND P1, PT, R3, 0x2, PT ;  /* 0x000000020300780c */ /* 0x000fe20003f25270 */
[----:B------:R-:W-:-:S02]  /*b1c0*/  UIADD3 UR32, UR24, 0x100, URZ ;  /* 0x0000010018207890 */ /* 0x000fc4000fffe03f */
[----:B------:R-:W-:Y:S01]  /*b1d0*/  UIADD3 UR24, UR24, 0x2100, URZ ;  /* 0x0000210018187890 */ /* 0x000fe2000fffe03f */
[----:B------:R-:W-:Y:S01]  /*b1e0*/  SEL R5, RZ, 0x1, P1 ;  /* 0x00000001ff057807 */ /* 0x000fe20000800000 */
[----:B------:R-:W-:Y:S01]  /*b1f0*/  UIADD3 UR8, UR8, 0x10100, URZ ;  /* 0x0001010008087890 */ /* 0x000fe2000fffe03f */
[----:B------:R-:W-:Y:S01]  /*b200*/  SEL R3, R3, RZ, P1 ;  /* 0x000000ff03037207 */ /* 0x000fe20000800000 */
[----:B------:R-:W-:Y:S01]  /*b210*/  UMOV UR25, UR33 ;  /* 0x0000002100197c82 */ /* 0x000fe20008000000 */
[----:B------:R-:W-:Y:S01]  /*b220*/  UMOV UR28, UR36 ;  /* 0x00000024001c7c82 */ /* 0x000fe20008000000 */
[----:B------:R-:W-:Y:S01]  /*b230*/  UMOV UR27, UR35 ;  /* 0x00000023001b7c82 */ /* 0x000fe20008000000 */
[----:B------:R-:W-:Y:S01]  /*b240*/  UMOV UR17, UR33 ;  /* 0x0000002100117c82 */ /* 0x000fe20008000000 */
[----:B------:R-:W-:Y:S01]  /*b250*/  UMOV UR18, UR34 ;  /* 0x0000002200127c82 */ /* 0x000fe20008000000 */
[----:B------:R-:W-:Y:S01]  /*b260*/  UMOV UR20, UR36 ;  /* 0x0000002400147c82 */ /* 0x000fe20008000000 */
[----:B------:R0:W-:Y:S01]  /*b270*/  UTMALDG.3D.MULTICAST [UR32], [UR4], UR43, desc[UR6] ;  /* 0x00000620040073b4 */ /* 0x0001e2000801182b */
[----:B------:R-:W-:Y:S01]  /*b280*/  UMOV UR9, UR33 ;  /* 0x0000002100097c82 */ /* 0x000fe20008000000 */
[----:B------:R-:W-:Y:S01]  /*b290*/  UMOV UR11, UR19 ;  /* 0x00000013000b7c82 */ /* 0x000fe20008000000 */
[----:B------:R-:W-:Y:S01]  /*b2a0*/  UMOV UR12, UR36 ;  /* 0x00000024000c7c82 */ /* 0x000fe20008000000 */
[----:B------:R-:W-:Y:S01]  /*b2b0*/  UMOV UR10, UR26 ;  /* 0x0000001a000a7c82 */ /* 0x000fe20008000000 */
[----:B------:R-:W-:Y:S01]  /*b2c0*/  LOP3.LUT R2, R2, R5, RZ, 0x3c, !PT ;  /* 0x0000000502027212 */ /* 0x000fe200078e3cff */
[----:B------:R0:W-:Y:S01]  /*b2d0*/  UTMALDG.3D.MULTICAST [UR24], [UR4], UR43, desc[UR6] ;  /* 0x00000618040073b4 */ /* 0x0001e2000801182b */
[----:B------:R0:W-:Y:S01]  /*b2e0*/  UTMALDG.3D.MULTICAST [UR16], [UR44], UR49, desc[UR6] ;  /* 0x000006102c0073b4 */ /* 0x0001e20008011831 */
[----:B------:R0:W-:Y:S02]  /*b2f0*/  UTMALDG.3D.MULTICAST [UR8], [UR44], UR49, desc[UR6] ;  /* 0x000006082c0073b4 */ /* 0x0001e40008011831 */
[----:B0-----:R-:W-:Y:S05]  /*b300*/  @P2 BRA `(.L_x_301) ;  /* 0xfffffffc00002947 */ /* 0x001fea000383ffff */
.L_x_297:
[----:B------:R-:W-:Y:S05]  /*b310*/  BSYNC B1 ;  /* 0x0000000000017941 */ /* 0x000fea0003800000 */
.L_x_296:
[----:B------:R-:W-:Y:S01]  /*b320*/  LOP3.LUT P4, RZ, R0, 0xff, RZ, 0xc0, !PT ;  /* 0x000000ff00ff7812 */ /* 0x000fe2000788c0ff */
[----:B------:R-:W-:Y:S01]  /*b330*/  VIADD R8, R8, UR37 ;  /* 0x0000002508087c36 */ /* 0x000fe20008000000 */
[----:B------:R-:W-:Y:S01]  /*b340*/  ULDC.64 UR4, c[0x0][0x650] ;  /* 0x0001940000047ab9 */ /* 0x000fe20000000a00 */
[----:B------:R-:W-:Y:S01]  /*b350*/  BSSY B1, `(.L_x_302) ;  /* 0x000006f000017945 */ /* 0x000fe20003800000 */
[----:B------:R-:W-:Y:S02]  /*b360*/  IMAD.MOV.U32 R18, RZ, RZ, -0x1 ;  /* 0xffffffffff127424 */ /* 0x000fe400078e00ff */
[----:B------:R-:W-:Y:S01]  /*b370*/  SHF.R.U32.HI R0, RZ, 0x1, R8 ;  /* 0x00000001ff007819 */ /* 0x000fe20000011608 */
[----:B------:R-:W-:Y:S01]  /*b380*/  IMAD.MOV.U32 R19, RZ, RZ, -0x1 ;  /* 0xffffffffff137424 */ /* 0x000fe200078e00ff */
[----:B------:R-:W-:Y:S02]  /*b390*/  ISETP.GT.U32.AND P1, PT, R8, 0x1, PT ;  /* 0x000000010800780c */ /* 0x000fe40003f24070 */
[----:B------:R-:W-:-:S02]  /*b3a0*/  LOP3.LUT R0, R0, 0x1, RZ, 0xc0, !PT ;  /* 0x0000000100007812 */ /* 0x000fc400078ec0ff */
[----:B------:R-:W-:Y:S01]  /*b3b0*/  LOP3.LUT R8, R8, 0x1, RZ, 0xc0, !PT ;  /* 0x0000000108087812 */ /* 0x000fe200078ec0ff */
[----:B------:R-:W0:Y:S01]  /*b3c0*/  @P4 S2R R3, SR_CgaCtaId ;  /* 0x0000000000034919 */ /* 0x000e220000008800 */
[----:B------:R-:W-:Y:S02]  /*b3d0*/  @P4 MOV R2, 0x400 ;  /* 0x0000040000024802 */ /* 0x000fe40000000f00 */
[----:B------:R-:W-:Y:S02]  /*b3e0*/  ISETP.NE.U32.AND P2, PT, R0, 0x1, PT ;  /* 0x000000010000780c */ /* 0x000fe40003f45070 */
[----:B0-----:R-:W-:Y:S01]  /*b3f0*/  @P4 LEA R2, R3, R2, 0x18 ;  /* 0x0000000203024211 */ /* 0x001fe200078ec0ff */
[----:B------:R-:W-:-:S03]  /*b400*/  IMAD.U32 R3, RZ, RZ, UR37 ;  /* 0x00000025ff037e24 */ /* 0x000fc6000f8e00ff */
[----:B------:R0:W-:Y:S01]  /*b410*/  @P4 SYNCS.ARRIVE.TRANS64.A1T0 RZ, [R2+URZ+0x58], RZ ;  /* 0x000058ff02ff49a7 */ /* 0x0001e2000810003f */
[----:B------:R-:W-:Y:S02]  /*b420*/  IADD3 R16, P4, R16, UR38, RZ ;  /* 0x0000002610107c10 */ /* 0x000fe4000ff9e0ff */
[----:B------:R-:W-:Y:S02]  /*b430*/  ISETP.LT.U32.AND P1, PT, R3, 0x2, P1 ;  /* 0x000000020300780c */ /* 0x000fe40000f21070 */
[----:B------:R-:W-:Y:S02]  /*b440*/  IADD3.X R17, R17, UR41, RZ, P4, !PT ;  /* 0x0000002911117c10 */ /* 0x000fe4000a7fe4ff */
[----:B------:R-:W-:Y:S02]  /*b450*/  ISETP.GE.U32.AND P4, PT, R16, UR4, PT ;  /* 0x0000000410007c0c */ /* 0x000fe4000bf86070 */
[----:B------:R-:W-:Y:S02]  /*b460*/  SEL R0, RZ, 0x1, !P1 ;  /* 0x00000001ff007807 */ /* 0x000fe40004800000 */
[----:B------:R-:W-:-:S02]  /*b470*/  ISETP.GE.U32.AND.EX P1, PT, R17, UR5, PT, P4 ;  /* 0x0000000511007c0c */ /* 0x000fc4000bf26140 */
[----:B------:R-:W-:Y:S02]  /*b480*/  ISETP.GT.U32.AND P2, PT, R3, 0x1, !P2 ;  /* 0x000000010300780c */ /* 0x000fe40005744070 */
[----:B------:R-:W-:Y:S02]  /*b490*/  PRMT R3, RZ, 0x7610, R3 ;  /* 0x00007610ff037816 */ /* 0x000fe40000000003 */
[----:B0-----:R-:W-:-:S04]  /*b4a0*/  SEL R2, RZ, 0x1, !P2 ;  /* 0x00000001ff027807 */ /* 0x001fc80005000000 */
[--C-:B------:R-:W-:Y:S01]  /*b4b0*/  LOP3.LUT R9, R2, R9, R0.reuse, 0x96, !PT ;  /* 0x0000000902097212 */ /* 0x100fe200078e9600 */
[----:B------:R-:W-:Y:S01]  /*b4c0*/  IMAD.MOV.U32 R2, RZ, RZ, -0x1 ;  /* 0xffffffffff027424 */ /* 0x000fe200078e00ff */
[----:B------:R-:W-:Y:S01]  /*b4d0*/  PRMT R0, RZ, 0x7610, R0 ;  /* 0x00007610ff007816 */ /* 0x000fe20000000000 */
[----:B------:R-:W-:Y:S06]  /*b4e0*/  @P1 BRA `(.L_x_303) ;  /* 0x0000000400541947 */ /* 0x000fec0003800000 */
[----:B------:R-:W0:Y:S01]  /*b4f0*/  S2UR UR4, SR_CTAID.X ;  /* 0x00000000000479c3 */ /* 0x000e220000002500 */
[----:B------:R-:W-:Y:S01]  /*b500*/  ULDC.64 UR6, c[0x0][0x628] ;  /* 0x00018a0000067ab9 */ /* 0x000fe20000000a00 */
[----:B------:R-:W-:Y:S01]  /*b510*/  ULDC UR5, c[0x0][0x150] ;  /* 0x0000540000057ab9 */ /* 0x000fe20000000800 */
[----:B------:R-:W-:Y:S01]  /*b520*/  ISETP.NE.U32.AND P1, PT, RZ, UR6, PT ;  /* 0x00000006ff007c0c */ /* 0x000fe2000bf25070 */
[----:B------:R-:W-:Y:S01]  /*b530*/  ULDC UR8, c[0x0][0x630] ;  /* 0x00018c0000087ab9 */ /* 0x000fe20000000800 */
[----:B------:R-:W-:Y:S01]  /*b540*/  ULDC UR10, c[0x0][0x154] ;  /* 0x00005500000a7ab9 */ /* 0x000fe20000000800 */
[----:B------:R-:W-:Y:S01]  /*b550*/  IMAD.MOV.U32 R2, RZ, RZ, R16 ;  /* 0x000000ffff027224 */ /* 0x000fe200078e0010 */
[----:B------:R-:W-:Y:S01]  /*b560*/  ISETP.NE.AND.EX P1, PT, RZ, UR7, PT, P1 ;  /* 0x00000007ff007c0c */ /* 0x000fe2000bf25310 */
[----:B------:R-:W1:Y:S01]  /*b570*/  S2UR UR9, SR_CTAID.Y ;  /* 0x00000000000979c3 */ /* 0x000e620000002600 */
[----:B0-----:R-:W-:-:S05]  /*b580*/  I2FP.F32.U32 R3, UR4 ;  /* 0x0000000400037c45 */ /* 0x001fca0008201000 */
[----:B------:R-:W-:Y:S01]  /*b590*/  FMUL R10, R3, UR5 ;  /* 0x00000005030a7c20 */ /* 0x000fe20008400000 */
[----:B------:R-:W-:-:S05]  /*b5a0*/  IMAD.MOV.U32 R3, RZ, RZ, R17 ;  /* 0x000000ffff037224 */ /* 0x000fca00078e0011 */
[----:B------:R-:W-:Y:S05]  /*b5b0*/  @!P1 BRA `(.L_x_304) ;  /* 0x0000000000289947 */ /* 0x000fea0003800000 */
[----:B------:R-:W-:Y:S02]  /*b5c0*/  ULDC UR5, c[0x0][0x634] ;  /* 0x00018d0000057ab9 */ /* 0x000fe40000000800 */
[----:B------:R-:W-:-:S05]  /*b5d0*/  IADD3 R7, P1, R16, UR5, RZ ;  /* 0x0000000510077c10 */ /* 0x000fca000ff3e0ff */
[----:B------:R-:W-:-:S04]  /*b5e0*/  IMAD.X R11, RZ, RZ, R17, P1 ;  /* 0x000000ffff0b7224 */ /* 0x000fc800008e0611 */
[----:B------:R-:W-:-:S04]  /*b5f0*/  IMAD.WIDE.U32 R4, R11, UR6, RZ ;  /* 0x000000060b047c25 */ /* 0x000fc8000f8e00ff */
[----:B------:R-:W-:-:S04]  /*b600*/  IMAD.WIDE.U32 R4, P1, R7, UR7, R4 ;  /* 0x0000000707047c25 */ /* 0x000fc8000f820004 */
[----:B------:R-:W-:-:S04]  /*b610*/  IMAD.WIDE.U32 R6, R7, UR6, RZ ;  /* 0x0000000607067c25 */ /* 0x000fc8000f8e00ff */
[----:B------:R-:W-:Y:S01]  /*b620*/  IMAD.X R3, RZ, RZ, RZ, P1 ;  /* 0x000000ffff037224 */ /* 0x000fe200008e06ff */
[----:B------:R-:W-:Y:S01]  /*b630*/  IADD3 RZ, P1, R7, R4, RZ ;  /* 0x0000000407ff7210 */ /* 0x000fe20007f3e0ff */
[----:B------:R-:W-:-:S04]  /*b640*/  IMAD.MOV.U32 R2, RZ, RZ, R5 ;  /* 0x000000ffff027224 */ /* 0x000fc800078e0005 */
[----:B------:R-:W-:-:S08]  /*b650*/  IMAD.WIDE.U32.X R2, R11, UR7, R2, P1 ;  /* 0x000000070b027c25 */ /* 0x000fd000088e0402 */
.L_x_304:
[--C-:B------:R-:W-:Y:S01]  /*b660*/  SHF.R.U64 R19, R2, UR8, R3.reuse ;  /* 0x0000000802137c19 */ /* 0x100fe20008001203 */
[----:B------:R-:W0:Y:S01]  /*b670*/  F2I.U32.TRUNC.NTZ R10, R10 ;  /* 0x0000000a000a7305 */ /* 0x000e22000020f000 */
[----:B------:R-:W-:Y:S01]  /*b680*/  SHF.R.U32.HI R2, RZ, UR8, R3 ;  /* 0x00000008ff027c19 */ /* 0x000fe20008011603 */
[----:B------:R-:W-:Y:S01]  /*b690*/  ULDC.64 UR6, c[0x0][0x620] ;  /* 0x0001880000067ab9 */ /* 0x000fe20000000a00 */
[----:B------:R-:W-:Y:S01]  /*b6a0*/  IADD3 R5, P1, RZ, -R19, RZ ;  /* 0x80000013ff057210 */ /* 0x000fe20007f3e0ff */
[----:B------:R-:W2:Y:S01]  /*b6b0*/  LDC R15, c[0x0][0x610] ;  /* 0x00018400ff0f7b82 */ /* 0x000ea20000000800 */
[----:B-1----:R-:W-:Y:S01]  /*b6c0*/  I2FP.F32.U32 R4, UR9 ;  /* 0x0000000900047c45 */ /* 0x002fe20008201000 */
[----:B------:R-:W-:Y:S01]  /*b6d0*/  ULDC UR8, c[0x0][0x658] ;  /* 0x0001960000087ab9 */ /* 0x000fe20000000800 */
[----:B------:R-:W-:Y:S01]  /*b6e0*/  ULDC UR12, c[0x0][0x648] ;  /* 0x00019200000c7ab9 */ /* 0x000fe20000000800 */
[----:B------:R-:W-:Y:S02]  /*b6f0*/  IMAD.X R2, RZ, RZ, ~R2, P1 ;  /* 0x000000ffff027224 */ /* 0x000fe400008e0e02 */
[----:B------:R-:W-:Y:S01]  /*b700*/  FMUL R6, R4, UR10 ;  /* 0x0000000a04067c20 */ /* 0x000fe20008400000 */
[----:B------:R-:W-:Y:S01]  /*b710*/  ULDC.64 UR10, c[0x0][0x640] ;  /* 0x00019000000a7ab9 */ /* 0x000fe20000000a00 */
[----:B------:R-:W-:Y:S01]  /*b720*/  IMAD R4, R2, UR6, RZ ;  /* 0x0000000602047c24 */ /* 0x000fe2000f8e02ff */
[----:B------:R-:W-:Y:S01]  /*b730*/  ISETP.NE.U32.AND P1, PT, RZ, UR10, PT ;  /* 0x0000000aff007c0c */ /* 0x000fe2000bf25070 */
[C---:B------:R-:W-:Y:S01]  /*b740*/  IMAD.WIDE.U32 R2, R5.reuse, UR6, R16 ;  /* 0x0000000605027c25 */ /* 0x040fe2000f8e0010 */
[----:B0-----:R-:W-:Y:S01]  /*b750*/  R2UR UR5, R10 ;  /* 0x000000000a0572ca */ /* 0x001fe200000e0000 */
[----:B------:R-:W0:Y:S01]  /*b760*/  F2I.U32.TRUNC.NTZ R6, R6 ;  /* 0x0000000600067305 */ /* 0x000e22000020f000 */
[----:B------:R-:W-:Y:S01]  /*b770*/  ULDC UR6, c[0x0][0x618] ;  /* 0x0001860000067ab9 */ /* 0x000fe20000000800 */
[----:B------:R-:W-:Y:S01]  /*b780*/  IMAD R5, R5, UR7, R4 ;  /* 0x0000000705057c24 */ /* 0x000fe2000f8e0204 */
[----:B------:R-:W-:-:S03]  /*b790*/  ISETP.NE.AND.EX P1, PT, RZ, UR11, PT, P1 ;  /* 0x0000000bff007c0c */ /* 0x000fc6000bf25310 */
[----:B------:R-:W-:-:S05]  /*b7a0*/  IMAD.IADD R3, R3, 0x1, R5 ;  /* 0x0000000103037824 */ /* 0x000fca00078e0205 */
[--C-:B------:R-:W-:Y:S02]  /*b7b0*/  SHF.R.U64 R10, R2, UR6, R3.reuse ;  /* 0x00000006020a7c19 */ /* 0x100fe40008001203 */
[----:B------:R-:W-:Y:S01]  /*b7c0*/  SHF.R.U32.HI R3, RZ, UR6, R3 ;  /* 0x00000006ff037c19 */ /* 0x000fe20008011603 */
[----:B------:R-:W-:Y:S01]  /*b7d0*/  ULDC UR6, c[0x0][0x608] ;  /* 0x0001820000067ab9 */ /* 0x000fe20000000800 */
[----:B0-----:R-:W-:Y:S02]  /*b7e0*/  R2UR UR7, R6 ;  /* 0x00000000060772ca */ /* 0x001fe400000e0000 */
[--C-:B------:R-:W-:Y:S02]  /*b7f0*/  SHF.R.U64 R12, R10, UR6, R3.reuse ;  /* 0x000000060a0c7c19 */ /* 0x100fe40008001203 */
[----:B------:R-:W-:Y:S01]  /*b800*/  SHF.R.U32.HI R3, RZ, UR6, R3 ;  /* 0x00000006ff037c19 */ /* 0x000fe20008011603 */
[----:B------:R-:W-:-:S03]  /*b810*/  UIADD3 UR6, -UR5, URZ, URZ ;  /* 0x0000003f05067290 */ /* 0x000fc6000fffe13f */
[--C-:B------:R-:W-:Y:S01]  /*b820*/  SHF.R.U64 R13, R12, UR8, R3.reuse ;  /* 0x000000080c0d7c19 */ /* 0x100fe20008001203 */
[----:B------:R-:W-:Y:S01]  /*b830*/  ULDC UR5, c[0x0][0x144] ;  /* 0x0000510000057ab9 */ /* 0x000fe20000000800 */
[----:B------:R-:W-:-:S03]  /*b840*/  SHF.R.U32.HI R3, RZ, UR8, R3 ;  /* 0x00000008ff037c19 */ /* 0x000fc60008011603 */
[----:B------:R-:W-:Y:S01]  /*b850*/  IMAD.MOV.U32 R2, RZ, RZ, R13 ;  /* 0x000000ffff027224 */ /* 0x000fe200078e000d */
[----:B------:R-:W-:Y:S06]  /*b860*/  @!P1 BRA `(.L_x_305) ;  /* 0x0000000000289947 */ /* 0x000fec0003800000 */
        /* <DEDUP_REMOVED lines=10> */
.L_x_305:
[----:B------:R-:W-:Y:S01]  /*b910*/  UISETP.NE.AND UP0, UPT, UR40, URZ, UPT ;  /* 0x0000003f2800728c */ /* 0x000fe2000bf05270 */
[----:B------:R-:W-:Y:S01]  /*b920*/  SHF.R.U64 R3, R2, UR12, R3 ;  /* 0x0000000c02037c19 */ /* 0x000fe20008001203 */
[----:B------:R-:W-:Y:S01]  /*b930*/  UIADD3 UR7, -UR7, URZ, URZ ;  /* 0x0000003f07077290 */ /* 0x000fe2000fffe13f */
[----:B------:R-:W-:Y:S01]  /*b940*/  LOP3.LUT R2, R12, UR22, RZ, 0xc0, !PT ;  /* 0x000000160c027c12 */ /* 0x000fe2000f8ec0ff */
[----:B------:R-:W-:Y:S01]  /*b950*/  UIMAD UR4, UR5, UR6, UR4 ;  /* 0x00000006050472a4 */ /* 0x000fe2000f8e0204 */
[----:B------:R-:W-:Y:S01]  /*b960*/  LOP3.LUT R5, R10, UR14, RZ, 0xc0, !PT ;  /* 0x0000000e0a057c12 */ /* 0x000fe2000f8ec0ff */
[----:B------:R-:W-:Y:S01]  /*b970*/  IMAD.MOV R4, RZ, RZ, -R3 ;  /* 0x000000ffff047224 */ /* 0x000fe200078e0a03 */
[----:B------:R-:W-:Y:S01]  /*b980*/  ULDC UR5, c[0x0][0x148] ;  /* 0x0000520000057ab9 */ /* 0x000fe20000000800 */
[----:B------:R-:W-:Y:S01]  /*b990*/  IMAD R18, R3, UR13, R2 ;  /* 0x0000000d03127c24 */ /* 0x000fe2000f8e0202 */
[----:B------:R-:W-:Y:S01]  /*b9a0*/  PLOP3.LUT P1, PT, PT, PT, UP0, 0x80, 0x0 ;  /* 0x000000000000781c */ /* 0x000fe20003f2f008 */
[----:B------:R-:W-:Y:S01]  /*b9b0*/  IMAD.MOV.U32 R3, RZ, RZ, 0x1 ;  /* 0x00000001ff037424 */ /* 0x000fe200078e00ff */
[----:B------:R-:W-:-:S03]  /*b9c0*/  @UP0 UIMAD UR4, UR5, UR7, UR9 ;  /* 0x00000007050402a4 */ /* 0x000fc6000f8e0209 */
[----:B------:R-:W-:Y:S02]  /*b9d0*/  ULDC UR5, c[0x0][0x638] ;  /* 0x00018e0000057ab9 */ /* 0x000fe40000000800 */
[----:B------:R-:W-:Y:S02]  /*b9e0*/  IMAD R2, R4, UR5, R13 ;  /* 0x0000000504027c24 */ /* 0x000fe4000f8e020d */
[----:B--2---:R-:W-:Y:S01]  /*b9f0*/  IMAD R18, R18, R15, UR4 ;  /* 0x0000000412127e24 */ /* 0x004fe2000f8e020f */
[----:B------:R-:W-:Y:S02]  /*ba00*/  ULDC UR4, c[0x0][0x600] ;  /* 0x0001800000047ab9 */ /* 0x000fe40000000800 */
[----:B------:R-:W-:-:S05]  /*ba10*/  IMAD R5, R2, UR4, R5 ;  /* 0x0000000402057c24 */ /* 0x000fca000f8e0205 */
[----:B------:R-:W-:Y:S02]  /*ba20*/  SEL R2, R5, R18, !P1 ;  /* 0x0000001205027207 */ /* 0x000fe40004800000 */
[----:B------:R-:W-:-:S07]  /*ba30*/  SEL R18, R18, R5, !P1 ;  /* 0x0000000512127207 */ /* 0x000fce0004800000 */
.L_x_303:
[----:B------:R-:W-:Y:S05]  /*ba40*/  BSYNC B1 ;  /* 0x0000000000017941 */ /* 0x000fea0003800000 */
.L_x_302:
[----:B------:R-:W-:-:S13]  /*ba50*/  LOP3.LUT P1, RZ, R3, 0xff, RZ, 0xc0, !PT ;  /* 0x000000ff03ff7812 */ /* 0x000fda000782c0ff */
[----:B------:R-:W-:Y:S05]  /*ba60*/  @P1 BRA `(.L_x_306) ;  /* 0xfffffff000f01947 */ /* 0x000fea000383ffff */
[----:B------:R-:W-:Y:S05]  /*ba70*/  BSYNC B0 ;  /* 0x0000000000007941 */ /* 0x000fea0003800000 */
.L_x_294:
[----:B------:R-:W-:-:S03]  /*ba80*/  UMOV UR4, 0xffffffff ;  /* 0xffffffff00047882 */ /* 0x000fc60000000000 */
[----:B------:R-:W-:Y:S05]  /*ba90*/  BRA.DIV UR4, `(.L_x_307) ;  /* 0x0000000204fc7947 */ /* 0x000fea000b800000 */
[----:B------:R-:W-:-:S13]  /*baa0*/  ELECT P6, URZ, PT ;  /* 0x00000000003f782f */ /* 0x000fda00038c0000 */
.L_x_321:
[----:B------:R-:W-:Y:S04]  /*bab0*/  BSSY B0, `(.L_x_308) ;  /* 0x000001a000007945 */ /* 0x000fe80003800000 */
[----:B------:R-:W-:Y:S05]  /*bac0*/  @!P6 BRA `(.L_x_309) ;  /* 0x000000000060e947 */ /* 0x000fea0003800000 */
[----:B------:R-:W-:-:S04]  /*bad0*/  ULOP3.LUT UR4, UR42, 0x2, URZ, 0xfc, !UPT ;  /* 0x000000022a047892 */ /* 0x000fc8000f8efc3f */
[----:B------:R-:W-:-:S06]  /*bae0*/  UISETP.NE.AND UP0, UPT, UR4, 0x3, UPT ;  /* 0x000000030400788c */ /* 0x000fcc000bf05270 */
[----:B------:R-:W-:-:S13]  /*baf0*/  PLOP3.LUT P0, PT, PT, PT, UP0, 0x80, 0x0 ;  /* 0x000000000000781c */ /* 0x000fda0003f0f008 */
[----:B------:R-:W-:Y:S05]  /*bb00*/  @!P0 BRA `(.L_x_310) ;  /* 0x0000000000048947 */ /* 0x000fea0003800000 */
[----:B------:R-:W-:Y:S01]  /*bb10*/  BPT.TRAP 0x1 ;  /* 0x000000040000795c */ /* 0x000fe20000300000 */
.L_x_310:
[----:B------:R-:W0:Y:S01]  /*bb20*/  S2R R3, SR_CgaCtaId ;  /* 0x0000000000037919 */ /* 0x000e220000008800 */
[----:B------:R-:W-:Y:S02]  /*bb30*/  MOV R0, 0x400 ;  /* 0x0000040000007802 */ /* 0x000fe40000000f00 */
[----:B------:R-:W-:Y:S02]  /*bb40*/  SHF.L.U32 R2, R9, 0x1f, RZ ;  /* 0x0000001f09027819 */ /* 0x000fe400000006ff */
[----:B0-----:R-:W-:-:S05]  /*bb50*/  LEA R3, R3, R0, 0x18 ;  /* 0x0000000003037211 */ /* 0x001fca00078ec0ff */
[----:B------:R-:W-:-:S04]  /*bb60*/  VIADD R3, R3, 0x10 ;  /* 0x0000001003037836 */ /* 0x000fc80000000000 */
[C---:B------:R-:W-:Y:S02]  /*bb70*/  IMAD R5, R8.reuse, 0x8, R3 ;  /* 0x0000000808057824 */ /* 0x040fe400078e0203 */
[----:B------:R-:W-:Y:S02]  /*bb80*/  VIADD R8, R8, 0x1 ;  /* 0x0000000108087836 */ /* 0x000fe40000000000 */
[----:B------:R-:W0:Y:S03]  /*bb90*/  SYNCS.PHASECHK.TRANS64.TRYWAIT P0, [R5+URZ], R2 ;  /* 0x00000002050075a7 */ /* 0x000e26000800017f */
[----:B------:R-:W-:-:S04]  /*bba0*/  ISETP.NE.AND P1, PT, R8, 0x2, PT ;  /* 0x000000020800780c */ /* 0x000fc80003f25270 */
[----:B------:R-:W-:Y:S02]  /*bbb0*/  SEL R0, RZ, 0x1, P1 ;  /* 0x00000001ff007807 */ /* 0x000fe40000800000 */
[----:B------:R-:W-:Y:S02]  /*bbc0*/  SEL R8, R8, RZ, P1 ;  /* 0x000000ff08087207 */ /* 0x000fe40000800000 */
[----:B------:R-:W-:Y:S01]  /*bbd0*/  LOP3.LUT R0, R9, R0, RZ, 0x3c, !PT ;  /* 0x0000000009007212 */ /* 0x000fe200078e3cff */
[----:B0-----:R-:W-:Y:S06]  /*bbe0*/  @!P0 BRA `(.L_x_311) ;  /* 0x0000000000c88947 */ /* 0x001fec0003800000 */
.L_x_322:
[----:B------:R-:W-:Y:S01]  /*bbf0*/  IMAD R3, R8, 0x8, R3 ;  /* 0x0000000808037824 */ /* 0x000fe200078e0203 */
[----:B------:R-:W-:-:S07]  /*bc00*/  SHF.L.U32 R0, R0, 0x1f, RZ ;  /* 0x0000001f00007819 */ /* 0x000fce00000006ff */
.L_x_312:
[----:B-1----:R1:W2:Y:S02]  /*bc10*/  SYNCS.PHASECHK.TRANS64.TRYWAIT P0, [R3+URZ], R0 ;  /* 0x00000000030075a7 */ /* 0x0022a4000800017f */
[----:B--2---:R-:W-:Y:S05]  /*bc20*/  @!P0 NANOSLEEP.SYNCS 0x989680 ;  /* 0x009896800000895d */ /* 0x004fea0003900000 */
[----:B------:R-:W2:Y:S02]  /*bc30*/  @!P0 SYNCS.PHASECHK.TRANS64 P0, [R3+URZ], R0 ;  /* 0x00000000030085a7 */ /* 0x000ea4000800007f */
[----:B--2---:R-:W-:Y:S05]  /*bc40*/  @!P0 BRA `(.L_x_312) ;  /* 0xfffffffc00f08947 */ /* 0x004fea000383ffff */
.L_x_309:
[----:B------:R-:W-:Y:S05]  /*bc50*/  BSYNC B0 ;  /* 0x0000000000007941 */ /* 0x000fea0003800000 */
.L_x_308:
[----:B------:R-:W-:Y:S05]  /*bc60*/  EXIT ;  /* 0x000000000000794d */ /* 0x000fea0003800000 */
.L_x_18:
[----:B0-----:R0:W1:Y:S02]  /*bc70*/  SYNCS.PHASECHK.TRANS64.TRYWAIT P0, [R159+URZ], R0 ;  /* 0x000000009f0075a7 */ /* 0x001064000800017f */
[----:B-1----:R-:W-:Y:S05]  /*bc80*/  @!P0 NANOSLEEP.SYNCS 0x989680 ;  /* 0x009896800000895d */ /* 0x002fea0003900000 */
[----:B------:R-:W1:Y:S02]  /*bc90*/  @!P0 SYNCS.PHASECHK.TRANS64 P0, [R159+URZ], R0 ;  /* 0x000000009f0085a7 */ /* 0x000e64000800007f */
[----:B-1----:R-:W-:Y:S05]  /*bca0*/  @!P0 BRA `(.L_x_18) ;  /* 0xfffffffc00f08947 */ /* 0x002fea000383ffff */
[----:B------:R-:W-:Y:S05]  /*bcb0*/  BRA `(.L_x_313) ;  /* 0xffffff5800b47947 */ /* 0x000fea000383ffff */
.L_x_23:
[----:B-1----:R1:W2:Y:S02]  /*bcc0*/  SYNCS.PHASECHK.TRANS64.TRYWAIT P1, [R3+URZ], R0 ;  /* 0x00000000030075a7 */ /* 0x0022a4000802017f */
[----:B--2---:R-:W-:Y:S05]  /*bcd0*/  @!P1 NANOSLEEP.SYNCS 0x989680 ;  /* 0x009896800000995d */ /* 0x004fea0003900000 */
[----:B------:R-:W2:Y:S02]  /*bce0*/  @!P1 SYNCS.PHASECHK.TRANS64 P1, [R3+URZ], R0 ;  /* 0x00000000030095a7 */ /* 0x000ea4000802007f */
[----:B--2---:R-:W-:Y:S05]  /*bcf0*/  @!P1 BRA `(.L_x_23) ;  /* 0xfffffffc00f09947 */ /* 0x004fea000383ffff */
[----:B------:R-:W-:Y:S05]  /*bd00*/  BRA `(.L_x_22) ;  /* 0xffffff5c00247947 */ /* 0x000fea000383ffff */
.L_x_28:
[----:B-1----:R-:W-:-:S04]  /*bd10*/  IMAD.U32 R5, RZ, RZ, UR7 ;  /* 0x00000007ff057e24 */ /* 0x002fc8000f8e00ff */
[----:B------:R1:W2:Y:S03]  /*bd20*/  SYNCS.PHASECHK.TRANS64.TRYWAIT P1, [R5+URZ], R4 ;  /* 0x00000004050075a7 */ /* 0x0002a6000802017f */
[----:B--2---:R-:W-:Y:S05]  /*bd30*/  @!P1 NANOSLEEP.SYNCS 0x989680 ;  /* 0x009896800000995d */ /* 0x004fea0003900000 */
[----:B------:R-:W2:Y:S02]  /*bd40*/  @!P1 SYNCS.PHASECHK.TRANS64 P1, [R5+URZ], R4 ;  /* 0x00000004050095a7 */ /* 0x000ea4000802007f */
[----:B--2---:R-:W-:Y:S05]  /*bd50*/  @!P1 BRA `(.L_x_28) ;  /* 0xfffffffc00ec9947 */ /* 0x004fea000383ffff */
[----:B------:R-:W-:Y:S05]  /*bd60*/  BRA `(.L_x_27) ;  /* 0xffffff6000807947 */ /* 0x000fea000383ffff */
.L_x_34:
[----:B0-----:R0:W1:Y:S02]  /*bd70*/  SYNCS.PHASECHK.TRANS64.TRYWAIT P0, [R159+URZ+0x10], R0 ;  /* 0x000010009f0075a7 */ /* 0x001064000800017f */
[----:B-1----:R-:W-:Y:S05]  /*bd80*/  @!P0 NANOSLEEP.SYNCS 0x989680 ;  /* 0x009896800000895d */ /* 0x002fea0003900000 */
[----:B------:R-:W1:Y:S02]  /*bd90*/  @!P0 SYNCS.PHASECHK.TRANS64 P0, [R159+URZ+0x10], R0 ;  /* 0x000010009f0085a7 */ /* 0x000e64000800007f */
[----:B-1----:R-:W-:Y:S05]  /*bda0*/  @!P0 BRA `(.L_x_34) ;  /* 0xfffffffc00f08947 */ /* 0x002fea000383ffff */
[----:B------:R-:W-:Y:S05]  /*bdb0*/  BRA `(.L_x_314) ;  /* 0xffffff6800607947 */ /* 0x000fea000383ffff */
.L_x_295:
[----:B------:R-:W-:Y:S01]  /*bdc0*/  BSSY B1, `(.L_x_315) ;  /* 0x0000006000017945 */ /* 0x000fe20003800000 */
[----:B------:R-:W-:-:S07]  /*bdd0*/  IMAD.MOV.U32 R15, RZ, RZ, -0x1 ;  /* 0xffffffffff0f7424 */ /* 0x000fce00078e00ff */
[----:B------:R-:W-:Y:S05]  /*bde0*/  WARPSYNC.COLLECTIVE R15, `(.L_x_316) ;  /* 0x000000000f0c7348 */ /* 0x000fea0003c00000 */
[----:B------:R-:W-:Y:S02]  /*bdf0*/  ELECT P6, UR62, PT ;  /* 0x00000000003e782f */ /* 0x000fe400038c0000 */
[----:B------:R-:W-:Y:S01]  /*be00*/  MOV R14, UR62 ;  /* 0x0000003e000e7c02 */ /* 0x000fe20008000f00 */
[----:B------:R-:W-:Y:S10]  /*be10*/  ENDCOLLECTIVE ;  /* 0x000000000000791b */ /* 0x000ff40003800000 */
.L_x_316:
[----:B------:R-:W-:Y:S05]  /*be20*/  BSYNC B1 ;  /* 0x0000000000017941 */ /* 0x000fea0003800000 */
.L_x_315:
[----:B------:R-:W-:Y:S05]  /*be30*/  BRA `(.L_x_317) ;  /* 0xfffffff000087947 */ /* 0x000fea000383ffff */
.L_x_298:
[----:B-1----:R1:W2:Y:S02]  /*be40*/  SYNCS.PHASECHK.TRANS64.TRYWAIT P1, [R7+URZ+0x10], R4 ;  /* 0x00001004070075a7 */ /* 0x0022a4000802017f */
[----:B--2---:R-:W-:Y:S05]  /*be50*/  @!P1 NANOSLEEP.SYNCS 0x989680 ;  /* 0x009896800000995d */ /* 0x004fea0003900000 */
[----:B------:R-:W2:Y:S02]  /*be60*/  @!P1 SYNCS.PHASECHK.TRANS64 P1, [R7+URZ+0x10], R4 ;  /* 0x00001004070095a7 */ /* 0x000ea4000802007f */
[----:B--2---:R-:W-:Y:S05]  /*be70*/  @!P1 BRA `(.L_x_298) ;  /* 0xfffffffc00f09947 */ /* 0x004fea000383ffff */
[----:B------:R-:W-:Y:S05]  /*be80*/  BRA `(.L_x_318) ;  /* 0xfffffff000407947 */ /* 0x000fea000383ffff */
.L_x_307:
[----:B------:R-:W-:Y:S01]  /*be90*/  BSSY B0, `(.L_x_319) ;  /* 0x0000006000007945 */ /* 0x000fe20003800000 */
[----:B------:R-:W-:-:S07]  /*bea0*/  IMAD.MOV.U32 R15, RZ, RZ, -0x1 ;  /* 0xffffffffff0f7424 */ /* 0x000fce00078e00ff */
[----:B------:R-:W-:Y:S05]  /*beb0*/  WARPSYNC.COLLECTIVE R15, `(.L_x_320) ;  /* 0x000000000f0c7348 */ /* 0x000fea0003c00000 */
[----:B------:R-:W-:Y:S02]  /*bec0*/  ELECT P6, UR62, PT ;  /* 0x00000000003e782f */ /* 0x000fe400038c0000 */
[----:B------:R-:W-:Y:S01]  /*bed0*/  MOV R14, UR62 ;  /* 0x0000003e000e7c02 */ /* 0x000fe20008000f00 */
[----:B------:R-:W-:Y:S10]  /*bee0*/  ENDCOLLECTIVE ;  /* 0x000000000000791b */ /* 0x000ff40003800000 */
.L_x_320:
[----:B------:R-:W-:Y:S05]  /*bef0*/  BSYNC B0 ;  /* 0x0000000000007941 */ /* 0x000fea0003800000 */
.L_x_319:
[----:B------:R-:W-:Y:S05]  /*bf00*/  BRA `(.L_x_321) ;  /* 0xfffffff800e87947 */ /* 0x000fea000383ffff */
.L_x_311:
[----:B0-----:R0:W1:Y:S02]  /*bf10*/  SYNCS.PHASECHK.TRANS64.TRYWAIT P0, [R5+URZ], R2 ;  /* 0x00000002050075a7 */ /* 0x001064000800017f */
[----:B-1----:R-:W-:Y:S05]  /*bf20*/  @!P0 NANOSLEEP.SYNCS 0x989680 ;  /* 0x009896800000895d */ /* 0x002fea0003900000 */
[----:B------:R-:W1:Y:S02]  /*bf30*/  @!P0 SYNCS.PHASECHK.TRANS64 P0, [R5+URZ], R2 ;  /* 0x00000002050085a7 */ /* 0x000e64000800007f */
[----:B-1----:R-:W-:Y:S05]  /*bf40*/  @!P0 BRA `(.L_x_311) ;  /* 0xfffffffc00f08947 */ /* 0x002fea000383ffff */
[----:B------:R-:W-:Y:S05]  /*bf50*/  BRA `(.L_x_322) ;  /* 0xfffffffc00247947 */ /* 0x000fea000383ffff */
.L_x_323:
[----:B------:R-:W-:-:S00]  /*bf60*/  BRA `(.L_x_323) ;  /* 0xfffffffc00fc7947 */ /* 0x000fc0000383ffff */
[----:B------:R-:W-:-:S00]  /*bf70*/  NOP ;  /* 0x0000000000007918 */ /* 0x000fc00000000000 */
        /* <DEDUP_REMOVED lines=8> */
.L_x_324:


//--------------------- .nv.global.init           --------------------------
	.section	.nv.global.init,"aw",@progbits
.nv.global.init:
	.type		$str$22,@object
	.size		$str$22,($str$23 - $str$22)
$str$22:
        /*0000*/ 	.byte	0x6b, 0x5f, 0x74, 0x69, 0x6c, 0x65, 0x5f, 0x63, 0x6f, 0x75, 0x6e, 0x74, 0x20, 0x3e, 0x3d, 0x20
        /*0010*/ 	.byte	0x31, 0x00
	.type		$str$23,@object
	.size		$str$23,(__unnamed_1 - $str$23)
$str$23:
        /*0012*/ 	.byte	0x2f, 0x74, 0x6d, 0x70, 0x2f, 0x63, 0x75, 0x74, 0x6c, 0x61, 0x73, 0x73, 0x5f, 0x73, 0x77, 0x65
        /*0022*/ 	.byte	0x65, 0x70, 0x5f, 0x73, 0x72, 0x63, 0x2f, 0x69, 0x6e, 0x63, 0x6c, 0x75, 0x64, 0x65, 0x2f, 0x63
        /*0032*/ 	.byte	0x75, 0x74, 0x6c, 0x61, 0x73, 0x73, 0x2f, 0x67, 0x65, 0x6d, 0x6d, 0x2f, 0x63, 0x6f, 0x6c, 0x6c
        /*0042*/ 	.byte	0x65, 0x63, 0x74, 0x69, 0x76, 0x65, 0x2f, 0x73, 0x6d, 0x39, 0x30, 0x5f, 0x6d, 0x6d, 0x61, 0x5f
        /*0052*/ 	.byte	0x74, 0x6d, 0x61, 0x5f, 0x67, 0x6d, 0x6d, 0x61, 0x5f, 0x73, 0x73, 0x5f, 0x77, 0x61, 0x72, 0x70
        /*0062*/ 	.byte	0x73, 0x70, 0x65, 0x63, 0x69, 0x61, 0x6c, 0x69, 0x7a, 0x65, 0x64, 0x2e, 0x68, 0x70, 0x70, 0x00
	.type		__unnamed_1,@object
	.size		__unnamed_1,(.L_0 - __unnamed_1)
__unnamed_1:
        /*0072*/ 	.byte	0x76, 0x6f, 0x69, 0x64, 0x20, 0x63, 0x75, 0x74, 0x6c, 0x61, 0x73, 0x73, 0x3a, 0x3a, 0x67, 0x65
        /* <DEDUP_REMOVED lines=181> */
        /*0bd2*/ 	.byte	0x6e, 0x74, 0x69, 0x74, 0x79, 0x5d, 0x00
.L_0:


//--------------------- .nv.shared._ZN7cutlass13device_kernelINS_4gemm6kernel13GemmUniversalIN4cute5tupleIJiiiiEEENS1_10collective13CollectiveMmaINS1_34MainloopSm90TmaGmmaWarpSpecializedILi2ENS5_IJNS4_1CILi2EEENSA_ILi4EEENSA_ILi1EEEEEENS1_32KernelTmaWarpSpecializedPingpongEEENS5_IJNSA_ILi64EEENSA_ILi256EEENSA_ILi128EEEEEENS_10bfloat16_tENS5_IJlSD_lEEESL_SM_NS4_8TiledMMAINS4_8MMA_AtomIJNS4_4SM904GMMA28MMA_64x256x16_F32BF16BF16_SSILNSQ_5MajorE0ELSS_0ELNSQ_7ScaleInE1ELST_1EEEEEENS4_6LayoutINS5_IJSD_SD_SD_EEENS5_IJNSA_ILi0EEESY_SY_EEEEENS5_IJNS4_10UnderscoreES11_S11_EEEEENS4_23SM90_TMA_LOAD_MULTICASTENS4_14ComposedLayoutINS4_7SwizzleILi3ELi4ELi3EEENS4_18smem_ptr_flag_bitsILi16EEENSW_INS5_IJNSA_ILi8EEESH_EEENS5_IJSH_SD_EEEEEEEvNS4_8identityES14_S1E_vS1F_EENS_8epilogue10collective6detail29Sm90TmaWarpSpecializedAdapterINS1I_15DefaultEpilogueISL_SM_SM_NS1H_6thread17LinearCombinationISL_Li1EffLNS1M_9ScaleType4KindE0ELNS_15FloatRoundStyleE2ESL_EENS1_15EpilogueDefaultEEEEEvvEEEEvNT_6ParamsE --------------------------
	.section	.nv.shared._ZN7cutlass13device_kernelINS_4gemm6kernel13GemmUniversalIN4cute5tupleIJiiiiEEENS1_10collective13CollectiveMmaINS1_34MainloopSm90TmaGmmaWarpSpecializedILi2ENS5_IJNS4_1CILi2EEENSA_ILi4EEENSA_ILi1EEEEEENS1_32KernelTmaWarpSpecializedPingpongEEENS5_IJNSA_ILi64EEENSA_ILi256EEENSA_ILi128EEEEEENS_10bfloat16_tENS5_IJlSD_lEEESL_SM_NS4_8TiledMMAINS4_8MMA_AtomIJNS4_4SM904GMMA28MMA_64x256x16_F32BF16BF16_SSILNSQ_5MajorE0ELSS_0ELNSQ_7ScaleInE1ELST_1EEEEEENS4_6LayoutINS5_IJSD_SD_SD_EEENS5_IJNSA_ILi0EEESY_SY_EEEEENS5_IJNS4_10UnderscoreES11_S11_EEEEENS4_23SM90_TMA_LOAD_MULTICASTENS4_14ComposedLayoutINS4_7SwizzleILi3ELi4ELi3EEENS4_18smem_ptr_flag_bitsILi16EEENSW_INS5_IJNSA_ILi8EEESH_EEENS5_IJSH_SD_EEEEEEEvNS4_8identityES14_S1E_vS1F_EENS_8epilogue10collective6detail29Sm90TmaWarpSpecializedAdapterINS1I_15DefaultEpilogueISL_SM_SM_NS1H_6thread17LinearCombinationISL_Li1EffLNS1M_9ScaleType4KindE0ELNS_15FloatRoundStyleE2ESL_EENS1_15EpilogueDefaultEEEEEvvEEEEvNT_6ParamsE,"aw",@nobits
	.sectionflags	@""
	.align	16
	.zero		1024


//--------------------- .nv.shared.reserved.0     --------------------------
	.section	.nv.shared.reserved.0,"aw",@nobits
	.weak		__nv_reservedSMEM_offset_0_alias
	.size		__nv_reservedSMEM_offset_0_alias, 0, 0
	.other		__nv_reservedSMEM_offset_0_alias,@"STO_CUDA_RESERVED_SHARED STV_DEFAULT"
__nv_reservedSMEM_offset_0_alias:
	.zero		0


//--------------------- .nv.global                --------------------------
	.section	.nv.global,"aw",@nobits
.nv.global:
	.type		_ZN40_INTERNAL_dc0b0551_4_k_cu_e7c3fd79_288274cute1_E,@object
	.size		_ZN40_INTERNAL_dc0b0551_4_k_cu_e7c3fd79_288274cute1_E,(_ZN40_INTERNAL_dc0b0551_4_k_cu_e7c3fd79_288274cuda3std3__45__cpo6cbeginE - _ZN40_INTERNAL_dc0b0551_4_k_cu_e7c3fd79_288274cute1_E)
_ZN40_INTERNAL_dc0b0551_4_k_cu_e7c3fd79_288274cute1_E:
	.zero		1
	.type		_ZN40_INTERNAL_dc0b0551_4_k_cu_e7c3fd79_288274cuda3std3__45__cpo6cbeginE,@object
	.size		_ZN40_INTERNAL_dc0b0551_4_k_cu_e7c3fd79_288274cuda3std3__45__cpo6cbeginE,(_ZN40_INTERNAL_dc0b0551_4_k_cu_e7c3fd79_288274cuda3std3__48in_placeE - _ZN40_INTERNAL_dc0b0551_4_k_cu_e7c3fd79_288274cuda3std3__45__cpo6cbeginE)
_ZN40_INTERNAL_dc0b0551_4_k_cu_e7c3fd79_288274cuda3std3__45__cpo6cbeginE:
	.zero		1
	.type		_ZN40_INTERNAL_dc0b0551_4_k_cu_e7c3fd79_288274cuda3std3__48in_placeE,@object
	.size		_ZN40_INTERNAL_dc0b0551_4_k_cu_e7c3fd79_288274cuda3std3__48in_placeE,(_ZN40_INTERNAL_dc0b0551_4_k_cu_e7c3fd79_288274cuda3std6ranges3__45__cpo9iter_moveE - _ZN40_INTERNAL_dc0b0551_4_k_cu_e7c3fd79_288274cuda3std3__48in_placeE)
_ZN40_INTERNAL_dc0b0551_4_k_cu_e7c3fd79_288274cuda3std3__48in_placeE:
	.zero		1
	.type		_ZN40_INTERNAL_dc0b0551_4_k_cu_e7c3fd79_288274cuda3std6ranges3__45__cpo9iter_moveE,@object
	.size		_ZN40_INTERNAL_dc0b0551_4_k_cu_e7c3fd79_288274cuda3std6ranges3__45__cpo9iter_moveE,(_ZN40_INTERNAL_dc0b0551_4_k_cu_e7c3fd79_288274cuda3std3__45__cpo5beginE - _ZN40_INTERNAL_dc0b0551_4_k_cu_e7c3fd79_288274cuda3std6ranges3__45__cpo9iter_moveE)
_ZN40_INTERNAL_dc0b0551_4_k_cu_e7c3fd79_288274cuda3std6ranges3__45__cpo9iter_moveE:
	.zero		1
	.type		_ZN40_INTERNAL_dc0b0551_4_k_cu_e7c3fd79_288274cuda3std3__45__cpo5beginE,@object
	.size		_ZN40_INTERNAL_dc0b0551_4_k_cu_e7c3fd79_288274cuda3std3__45__cpo5beginE,(_ZN40_INTERNAL_dc0b0551_4_k_cu_e7c3fd79_288274cuda3std3__442_GLOBAL__N__dc0b0551_4_k_cu_e7c3fd79_288276ignoreE - _ZN40_INTERNAL_dc0b0551_4_k_cu_e7c3fd79_288274cuda3std3__45__cpo5beginE)
_ZN40_INTERNAL_dc0b0551_4_k_cu_e7c3fd79_288274cuda3std3__45__cpo5beginE:
	.zero		1
	.type		_ZN40_INTERNAL_dc0b0551_4_k_cu_e7c3fd79_288274cuda3std3__442_GLOBAL__N__dc0b0551_4_k_cu_e7c3fd79_288276ignoreE,@object
	.size		_ZN40_INTERNAL_dc0b0551_4_k_cu_e7c3fd79_288274cuda3std3__442_GLOBAL__N__dc0b0551_4_k_cu_e7c3fd79_288276ignoreE,(_ZN40_INTERNAL_dc0b0551_4_k_cu_e7c3fd79_288274cute7productE - _ZN40_INTERNAL_dc0b0551_4_k_cu_e7c3fd79_288274cuda3std3__442_GLOBAL__N__dc0b0551_4_k_cu_e7c3fd79_288276ignoreE)
_ZN40_INTERNAL_dc0b0551_4_k_cu_e7c3fd79_288274cuda3std3__442_GLOBAL__N__dc0b0551_4_k_cu_e7c3fd79_288276ignoreE:
	.zero		1
	.type		_ZN40_INTERNAL_dc0b0551_4_k_cu_e7c3fd79_288274cute7productE,@object
	.size		_ZN40_INTERNAL_dc0b0551_4_k_cu_e7c3fd79_288274cute7productE,(_ZN40_INTERNAL_dc0b0551_4_k_cu_e7c3fd79_288274cuda3std3__45__cpo3endE - _ZN40_INTERNAL_dc0b0551_4_k_cu_e7c3fd79_288274cute7productE)
_ZN40_INTERNAL_dc0b0551_4_k_cu_e7c3fd79_288274cute7productE:
	.zero		1
	.type		_ZN40_INTERNAL_dc0b0551_4_k_cu_e7c3fd79_288274cuda3std3__45__cpo3endE,@object
	.size		_ZN40_INTERNAL_dc0b0551_4_k_cu_e7c3fd79_288274cuda3std3__45__cpo3endE,(_ZN40_INTERNAL_dc0b0551_4_k_cu_e7c3fd79_288274cuda3std3__419piecewise_constructE - _ZN40_INTERNAL_dc0b0551_4_k_cu_e7c3fd79_288274cuda3std3__45__cpo3endE)
_ZN40_INTERNAL_dc0b0551_4_k_cu_e7c3fd79_288274cuda3std3__45__cpo3endE:
	.zero		1
	.type		_ZN40_INTERNAL_dc0b0551_4_k_cu_e7c3fd79_288274cuda3std3__419piecewise_constructE,@object
	.size		_ZN40_INTERNAL_dc0b0551_4_k_cu_e7c3fd79_288274cuda3std3__419piecewise_constructE,(_ZN40_INTERNAL_dc0b0551_4_k_cu_e7c3fd79_288274cuda3std3__45__cpo4cendE - _ZN40_INTERNAL_dc0b0551_4_k_cu_e7c3fd79_288274cuda3std3__419piecewise_constructE)
_ZN40_INTERNAL_dc0b0551_4_k_cu_e7c3fd79_288274cuda3std3__419piecewise_constructE:
	.zero		1
	.type		_ZN40_INTERNAL_dc0b0551_4_k_cu_e7c3fd79_288274cuda3std3__45__cpo4cendE,@object
	.size		_ZN40_INTERNAL_dc0b0551_4_k_cu_e7c3fd79_288274cuda3std3__45__cpo4cendE,(_ZN40_INTERNAL_dc0b0551_4_k_cu_e7c3fd79_288274cuda3std6ranges3__45__cpo4swapE - _ZN40_INTERNAL_dc0b0551_4_k_cu_e7c3fd79_288274cuda3std3__45__cpo4cendE)
_ZN40_INTERNAL_dc0b0551_4_k_cu_e7c3fd79_288274cuda3std3__45__cpo4cendE:
	.zero		1
	.type		_ZN40_INTERNAL_dc0b0551_4_k_cu_e7c3fd79_288274cuda3std6ranges3__45__cpo4swapE,@object
	.size		_ZN40_INTERNAL_dc0b0551_4_k_cu_e7c3fd79_288274cuda3std6ranges3__45__cpo4swapE,(.L_8 - _ZN40_INTERNAL_dc0b0551_4_k_cu_e7c3fd79_288274cuda3std6ranges3__45__cpo4swapE)
_ZN40_INTERNAL_dc0b0551_4_k_cu_e7c3fd79_288274cuda3std6ranges3__45__cpo4swapE:
	.zero		1
.L_8:


//--------------------- .nv.constant0._ZN7cutlass13device_kernelINS_4gemm6kernel13GemmUniversalIN4cute5tupleIJiiiiEEENS1_10collective13CollectiveMmaINS1_34MainloopSm90TmaGmmaWarpSpecializedILi2ENS5_IJNS4_1CILi2EEENSA_ILi4EEENSA_ILi1EEEEEENS1_32KernelTmaWarpSpecializedPingpongEEENS5_IJNSA_ILi64EEENSA_ILi256EEENSA_ILi128EEEEEENS_10bfloat16_tENS5_IJlSD_lEEESL_SM_NS4_8TiledMMAINS4_8MMA_AtomIJNS4_4SM904GMMA28MMA_64x256x16_F32BF16BF16_SSILNSQ_5MajorE0ELSS_0ELNSQ_7ScaleInE1ELST_1EEEEEENS4_6LayoutINS5_IJSD_SD_SD_EEENS5_IJNSA_ILi0EEESY_SY_EEEEENS5_IJNS4_10UnderscoreES11_S11_EEEEENS4_23SM90_TMA_LOAD_MULTICASTENS4_14ComposedLayoutINS4_7SwizzleILi3ELi4ELi3EEENS4_18smem_ptr_flag_bitsILi16EEENSW_INS5_IJNSA_ILi8EEESH_EEENS5_IJSH_SD_EEEEEEEvNS4_8identityES14_S1E_vS1F_EENS_8epilogue10collective6detail29Sm90TmaWarpSpecializedAdapterINS1I_15DefaultEpilogueISL_SM_SM_NS1H_6thread17LinearCombinationISL_Li1EffLNS1M_9ScaleType4KindE0ELNS_15FloatRoundStyleE2ESL_EENS1_15EpilogueDefaultEEEEEvvEEEEvNT_6ParamsE --------------------------
	.section	.nv.constant0._ZN7cutlass13device_kernelINS_4gemm6kernel13GemmUniversalIN4cute5tupleIJiiiiEEENS1_10collective13CollectiveMmaINS1_34MainloopSm90TmaGmmaWarpSpecializedILi2ENS5_IJNS4_1CILi2EEENSA_ILi4EEENSA_ILi1EEEEEENS1_32KernelTmaWarpSpecializedPingpongEEENS5_IJNSA_ILi64EEENSA_ILi256EEENSA_ILi128EEEEEENS_10bfloat16_tENS5_IJlSD_lEEESL_SM_NS4_8TiledMMAINS4_8MMA_AtomIJNS4_4SM904GMMA28MMA_64x256x16_F32BF16BF16_SSILNSQ_5MajorE0ELSS_0ELNSQ_7ScaleInE1ELST_1EEEEEENS4_6LayoutINS5_IJSD_SD_SD_EEENS5_IJNSA_ILi0EEESY_SY_EEEEENS5_IJNS4_10UnderscoreES11_S11_EEEEENS4_23SM90_TMA_LOAD_MULTICASTENS4_14ComposedLayoutINS4_7SwizzleILi3ELi4ELi3EEENS4_18smem_ptr_flag_bitsILi16EEENSW_INS5_IJNSA_ILi8EEESH_EEENS5_IJSH_SD_EEEEEEEvNS4_8identityES14_S1E_vS1F_EENS_8epilogue10collective6detail29Sm90TmaWarpSpecializedAdapterINS1I_15DefaultEpilogueISL_SM_SM_NS1H_6thread17LinearCombinationISL_Li1EffLNS1M_9ScaleType4KindE0ELNS_15FloatRoundStyleE2ESL_EENS1_15EpilogueDefaultEEEEEvvEEEEvNT_6ParamsE,"a",@progbits
	.sectionflags	@""
	.align	4
.nv.constant0._ZN7cutlass13device_kernelINS_4gemm6kernel13GemmUniversalIN4cute5tupleIJiiiiEEENS1_10collective13CollectiveMmaINS1_34MainloopSm90TmaGmmaWarpSpecializedILi2ENS5_IJNS4_1CILi2EEENSA_ILi4EEENSA_ILi1EEEEEENS1_32KernelTmaWarpSpecializedPingpongEEENS5_IJNSA_ILi64EEENSA_ILi256EEENSA_ILi128EEEEEENS_10bfloat16_tENS5_IJlSD_lEEESL_SM_NS4_8TiledMMAINS4_8MMA_AtomIJNS4_4SM904GMMA28MMA_64x256x16_F32BF16BF16_SSILNSQ_5MajorE0ELSS_0ELNSQ_7ScaleInE1ELST_1EEEEEENS4_6LayoutINS5_IJSD_SD_SD_EEENS5_IJNSA_ILi0EEESY_SY_EEEEENS5_IJNS4_10UnderscoreES11_S11_EEEEENS4_23SM90_TMA_LOAD_MULTICASTENS4_14ComposedLayoutINS4_7SwizzleILi3ELi4ELi3EEENS4_18smem_ptr_flag_bitsILi16EEENSW_INS5_IJNSA_ILi8EEESH_EEENS5_IJSH_SD_EEEEEEEvNS4_8identityES14_S1E_vS1F_EENS_8epilogue10collective6detail29Sm90TmaWarpSpecializedAdapterINS1I_15DefaultEpilogueISL_SM_SM_NS1H_6thread17LinearCombinationISL_Li1EffLNS1M_9ScaleType4KindE0ELNS_15FloatRoundStyleE2ESL_EENS1_15EpilogueDefaultEEEEEvvEEEEvNT_6ParamsE:
	.zero		1664


//--------------------- SYMBOLS --------------------------

	.type		.nv.reservedSmem.offset0,@object
	.size		.nv.reservedSmem.offset0,0x4
	.type		__assertfail,@function
